// auto-generated by cutlass_sweep.gemm — config: {"arch": "sm_90", "cluster_m": 2, "cluster_n": 1, "dtype": "bf16", "dtype_b": "bf16", "layout": "nt", "stages": 0, "tile_k": 32, "tile_m": 512, "tile_n": 96}
#include "cutlass/cutlass.h"
#include "cutlass/gemm/collective/collective_builder.hpp"
#include "cutlass/gemm/device/gemm_universal_adapter.h"
#include "cutlass/gemm/kernel/gemm_universal.hpp"
#include "cutlass/epilogue/collective/collective_builder.hpp"

using ElemA = cutlass::bfloat16_t;
using ElemB = cutlass::bfloat16_t;
using ElemCD = cutlass::bfloat16_t;
using Acc  = float;
using TileShape    = cute::Shape<cute::_512, cute::_96, cute::_32>;
using ClusterShape = cute::Shape<cute::_2, cute::_1, cute::_1>;

using CollectiveEpilogue = typename cutlass::epilogue::collective::CollectiveBuilder<
    cutlass::arch::Sm90, cutlass::arch::OpClassTensorOp,
    TileShape, ClusterShape,
    cutlass::epilogue::collective::EpilogueTileAuto,
    Acc, Acc,
    ElemCD, cutlass::layout::RowMajor, 128 / cutlass::sizeof_bits<ElemCD>::value,
    ElemCD, cutlass::layout::RowMajor, 128 / cutlass::sizeof_bits<ElemCD>::value,
    cutlass::epilogue::collective::EpilogueScheduleAuto
  >::CollectiveOp;

using CollectiveMainloop = typename cutlass::gemm::collective::CollectiveBuilder<
    cutlass::arch::Sm90, cutlass::arch::OpClassTensorOp,
    ElemA, cutlass::layout::RowMajor, 128 / cutlass::sizeof_bits<ElemA>::value,
    ElemB, cutlass::layout::ColumnMajor, 128 / cutlass::sizeof_bits<ElemB>::value,
    Acc,
    TileShape, ClusterShape,
    cutlass::gemm::collective::StageCountAutoCarveout<static_cast<int>(sizeof(typename CollectiveEpilogue::SharedStorage))>,
    cutlass::gemm::collective::KernelScheduleAuto
  >::CollectiveOp;

using GemmKernel = cutlass::gemm::kernel::GemmUniversal<
    cute::Shape<int,int,int,int>,
    CollectiveMainloop,
    CollectiveEpilogue
>;
using Gemm = cutlass::gemm::device::GemmUniversalAdapter<GemmKernel>;

// Force the device kernel symbol into the cubin without needing a host main.
auto* _anchor = &cutlass::device_kernel<GemmKernel>;


// ===== COMPILED SASS (sm_90a) =====

	.target	sm_90a

	.elftype	@"ET_EXEC"


//--------------------- .note.nv.tkinfo           --------------------------
	.section	.note.nv.tkinfo,"",@"SHT_NOTE"
	.sectionflags	@"SHF_NOTE_NV_TKINFO"
	.tkinfo
        /*0018*/ 	.word	0x00000002
        /*0030*/ 	.string	""
        /*0030*/ 	.string	"ptxas"
        /*0030*/ 	.string	"Cuda compilation tools, release 13.0, V13.0.88"
        /*0030*/ 	.string	"Build cuda_13.0.r13.0/compiler.36424714_0"
        /*0030*/ 	.string	"-arch sm_90a -m 64 "



//--------------------- .note.nv.cuinfo           --------------------------
	.section	.note.nv.cuinfo,"",@"SHT_NOTE"
	.sectionflags	@"SHF_NOTE_NV_CUINFO"
        /*0018*/ 	.short	0x0002
        /*001a*/ 	.short	0x005a
        /*001c*/ 	.short	0x0082
	.zero		2


//--------------------- .nv.info                  --------------------------
	.section	.nv.info,"",@"SHT_CUDA_INFO"
	.align	4


	//----- nvinfo : EIATTR_REGCOUNT
	.align		4
        /*0000*/ 	.byte	0x04, 0x2f
        /*0002*/ 	.short	(.L_15 - .L_14)
	.align		4
.L_14:
        /*0004*/ 	.word	index@(_ZN7cutlass13device_kernelINS_4gemm6kernel13GemmUniversalIN4cute5tupleIJiiiiEEENS1_10collective13CollectiveMmaINS1_34MainloopSm90TmaGmmaWarpSpecializedILi5ENS5_IJNS4_1CILi2EEENSA_ILi1EEESC_EEENS1_35KernelTmaWarpSpecializedCooperativeEEENS5_IJNSA_ILi512EEENSA_ILi96EEENSA_ILi32EEEEEENS_10bfloat16_tENS5_IJlSC_lEEESK_SL_NS4_8TiledMMAINS4_8MMA_AtomIJNS4_4SM904GMMA27MMA_64x96x16_F32BF16BF16_SSILNSP_5MajorE0ELSR_0ELNSP_7ScaleInE1ELSS_1EEEEEENS4_6LayoutISD_NS5_IJSC_NSA_ILi0EEESW_EEEEENS5_IJNS4_10UnderscoreESZ_SZ_EEEEENS4_13SM90_TMA_LOADENS4_14ComposedLayoutINS4_7SwizzleILi2ELi4ELi3EEENS4_18smem_ptr_flag_bitsILi16EEENSV_INS5_IJNSA_ILi8EEESI_EEENS5_IJSI_SC_EEEEEEEvNS4_8identityENS4_23SM90_TMA_LOAD_MULTICASTES1C_vS1D_EENS_8epilogue10collective6detail29Sm90TmaWarpSpecializedAdapterINS1H_15DefaultEpilogueISK_SL_SL_NS1G_6thread17LinearCombinationISK_Li1EffLNS1L_9ScaleType4KindE0ELNS_15FloatRoundStyleE2ESK_EENS1_15EpilogueDefaultEEEEEvvEEEEvNT_6ParamsE)
        /*0008*/ 	.word	0x000000a8


	//----- nvinfo : EIATTR_FRAME_SIZE
	.align		4
.L_15:
        /*000c*/ 	.byte	0x04, 0x11
        /*000e*/ 	.short	(.L_17 - .L_16)
	.align		4
.L_16:
        /*0010*/ 	.word	index@(_ZN7cutlass13device_kernelINS_4gemm6kernel13GemmUniversalIN4cute5tupleIJiiiiEEENS1_10collective13CollectiveMmaINS1_34MainloopSm90TmaGmmaWarpSpecializedILi5ENS5_IJNS4_1CILi2EEENSA_ILi1EEESC_EEENS1_35KernelTmaWarpSpecializedCooperativeEEENS5_IJNSA_ILi512EEENSA_ILi96EEENSA_ILi32EEEEEENS_10bfloat16_tENS5_IJlSC_lEEESK_SL_NS4_8TiledMMAINS4_8MMA_AtomIJNS4_4SM904GMMA27MMA_64x96x16_F32BF16BF16_SSILNSP_5MajorE0ELSR_0ELNSP_7ScaleInE1ELSS_1EEEEEENS4_6LayoutISD_NS5_IJSC_NSA_ILi0EEESW_EEEEENS5_IJNS4_10UnderscoreESZ_SZ_EEEEENS4_13SM90_TMA_LOADENS4_14ComposedLayoutINS4_7SwizzleILi2ELi4ELi3EEENS4_18smem_ptr_flag_bitsILi16EEENSV_INS5_IJNSA_ILi8EEESI_EEENS5_IJSI_SC_EEEEEEEvNS4_8identityENS4_23SM90_TMA_LOAD_MULTICASTES1C_vS1D_EENS_8epilogue10collective6detail29Sm90TmaWarpSpecializedAdapterINS1H_15DefaultEpilogueISK_SL_SL_NS1G_6thread17LinearCombinationISK_Li1EffLNS1L_9ScaleType4KindE0ELNS_15FloatRoundStyleE2ESK_EENS1_15EpilogueDefaultEEEEEvvEEEEvNT_6ParamsE)
        /*0014*/ 	.word	0x00000000


	//----- nvinfo : EIATTR_MIN_STACK_SIZE
	.align		4
.L_17:
        /*0018*/ 	.byte	0x04, 0x12
        /*001a*/ 	.short	(.L_19 - .L_18)
	.align		4
.L_18:
        /*001c*/ 	.word	index@(_ZN7cutlass13device_kernelINS_4gemm6kernel13GemmUniversalIN4cute5tupleIJiiiiEEENS1_10collective13CollectiveMmaINS1_34MainloopSm90TmaGmmaWarpSpecializedILi5ENS5_IJNS4_1CILi2EEENSA_ILi1EEESC_EEENS1_35KernelTmaWarpSpecializedCooperativeEEENS5_IJNSA_ILi512EEENSA_ILi96EEENSA_ILi32EEEEEENS_10bfloat16_tENS5_IJlSC_lEEESK_SL_NS4_8TiledMMAINS4_8MMA_AtomIJNS4_4SM904GMMA27MMA_64x96x16_F32BF16BF16_SSILNSP_5MajorE0ELSR_0ELNSP_7ScaleInE1ELSS_1EEEEEENS4_6LayoutISD_NS5_IJSC_NSA_ILi0EEESW_EEEEENS5_IJNS4_10UnderscoreESZ_SZ_EEEEENS4_13SM90_TMA_LOADENS4_14ComposedLayoutINS4_7SwizzleILi2ELi4ELi3EEENS4_18smem_ptr_flag_bitsILi16EEENSV_INS5_IJNSA_ILi8EEESI_EEENS5_IJSI_SC_EEEEEEEvNS4_8identityENS4_23SM90_TMA_LOAD_MULTICASTES1C_vS1D_EENS_8epilogue10collective6detail29Sm90TmaWarpSpecializedAdapterINS1H_15DefaultEpilogueISK_SL_SL_NS1G_6thread17LinearCombinationISK_Li1EffLNS1L_9ScaleType4KindE0ELNS_15FloatRoundStyleE2ESK_EENS1_15EpilogueDefaultEEEEEvvEEEEvNT_6ParamsE)
        /*0020*/ 	.word	0x00000000
.L_19:


//--------------------- .nv.compat                --------------------------
	.section	.nv.compat,"",@"SHT_CUDA_COMPAT_INFO"
	.align	4
        /*0000*/ 	.byte	0x02, 0x09, 0x01, 0x00, 0x02, 0x02, 0x04, 0x00, 0x02, 0x05, 0x05, 0x00, 0x03, 0x07, 0x01, 0x01
        /*0010*/ 	.byte	0x02, 0x03, 0x01, 0x00, 0x02, 0x06, 0x01, 0x00, 0x04, 0x0b, 0x08, 0x00, 0x00, 0x00, 0x00, 0x00
        /*0020*/ 	.byte	0x00, 0x00, 0x00, 0x00


//--------------------- .nv.info._ZN7cutlass13device_kernelINS_4gemm6kernel13GemmUniversalIN4cute5tupleIJiiiiEEENS1_10collective13CollectiveMmaINS1_34MainloopSm90TmaGmmaWarpSpecializedILi5ENS5_IJNS4_1CILi2EEENSA_ILi1EEESC_EEENS1_35KernelTmaWarpSpecializedCooperativeEEENS5_IJNSA_ILi512EEENSA_ILi96EEENSA_ILi32EEEEEENS_10bfloat16_tENS5_IJlSC_lEEESK_SL_NS4_8TiledMMAINS4_8MMA_AtomIJNS4_4SM904GMMA27MMA_64x96x16_F32BF16BF16_SSILNSP_5MajorE0ELSR_0ELNSP_7ScaleInE1ELSS_1EEEEEENS4_6LayoutISD_NS5_IJSC_NSA_ILi0EEESW_EEEEENS5_IJNS4_10UnderscoreESZ_SZ_EEEEENS4_13SM90_TMA_LOADENS4_14ComposedLayoutINS4_7SwizzleILi2ELi4ELi3EEENS4_18smem_ptr_flag_bitsILi16EEENSV_INS5_IJNSA_ILi8EEESI_EEENS5_IJSI_SC_EEEEEEEvNS4_8identityENS4_23SM90_TMA_LOAD_MULTICASTES1C_vS1D_EENS_8epilogue10collective6detail29Sm90TmaWarpSpecializedAdapterINS1H_15DefaultEpilogueISK_SL_SL_NS1G_6thread17LinearCombinationISK_Li1EffLNS1L_9ScaleType4KindE0ELNS_15FloatRoundStyleE2ESK_EENS1_15EpilogueDefaultEEEEEvvEEEEvNT_6ParamsE --------------------------
	.section	.nv.info._ZN7cutlass13device_kernelINS_4gemm6kernel13GemmUniversalIN4cute5tupleIJiiiiEEENS1_10collective13CollectiveMmaINS1_34MainloopSm90TmaGmmaWarpSpecializedILi5ENS5_IJNS4_1CILi2EEENSA_ILi1EEESC_EEENS1_35KernelTmaWarpSpecializedCooperativeEEENS5_IJNSA_ILi512EEENSA_ILi96EEENSA_ILi32EEEEEENS_10bfloat16_tENS5_IJlSC_lEEESK_SL_NS4_8TiledMMAINS4_8MMA_AtomIJNS4_4SM904GMMA27MMA_64x96x16_F32BF16BF16_SSILNSP_5MajorE0ELSR_0ELNSP_7ScaleInE1ELSS_1EEEEEENS4_6LayoutISD_NS5_IJSC_NSA_ILi0EEESW_EEEEENS5_IJNS4_10UnderscoreESZ_SZ_EEEEENS4_13SM90_TMA_LOADENS4_14ComposedLayoutINS4_7SwizzleILi2ELi4ELi3EEENS4_18smem_ptr_flag_bitsILi16EEENSV_INS5_IJNSA_ILi8EEESI_EEENS5_IJSI_SC_EEEEEEEvNS4_8identityENS4_23SM90_TMA_LOAD_MULTICASTES1C_vS1D_EENS_8epilogue10collective6detail29Sm90TmaWarpSpecializedAdapterINS1H_15DefaultEpilogueISK_SL_SL_NS1G_6thread17LinearCombinationISK_Li1EffLNS1L_9ScaleType4KindE0ELNS_15FloatRoundStyleE2ESK_EENS1_15EpilogueDefaultEEEEEvvEEEEvNT_6ParamsE,"",@"SHT_CUDA_INFO"
	.sectionflags	@""
	.align	4


	//----- nvinfo : EIATTR_CUDA_API_VERSION
	.align		4
        /*0000*/ 	.byte	0x04, 0x37
        /*0002*/ 	.short	(.L_21 - .L_20)
.L_20:
        /*0004*/ 	.word	0x00000082


	//----- nvinfo : EIATTR_KPARAM_INFO
	.align		4
.L_21:
        /*0008*/ 	.byte	0x04, 0x17
        /*000a*/ 	.short	(.L_23 - .L_22)
.L_22:
        /*000c*/ 	.word	0x00000000
        /*0010*/ 	.short	0x0000
        /*0012*/ 	.short	0x0070
        /*0014*/ 	.byte	0x00, 0xf0, 0x01, 0x10


	//----- nvinfo : EIATTR_SPARSE_MMA_MASK
	.align		4
.L_23:
        /*0018*/ 	.byte	0x03, 0x50
        /*001a*/ 	.short	0x0000


	//----- nvinfo : EIATTR_MAXREG_COUNT
	.align		4
        /*001c*/ 	.byte	0x03, 0x1b
        /*001e*/ 	.short	0x00a8


	//----- nvinfo : EIATTR_NUM_BARRIERS
	.align		4
        /*0020*/ 	.byte	0x02, 0x4c
        /*0022*/ 	.byte	0x01
	.zero		1


	//----- nvinfo : EIATTR_EXTERNS
	.align		4
        /*0024*/ 	.byte	0x04, 0x0f
        /*0026*/ 	.short	(.L_25 - .L_24)


	//   ....[0]....
	.align		4
.L_24:
        /*0028*/ 	.word	index@(__assertfail)


	//----- nvinfo : EIATTR_MERCURY_ISA_VERSION
	.align		4
.L_25:
        /*002c*/ 	.byte	0x03, 0x5f
        /*002e*/ 	.short	0x0101


	//----- nvinfo : EIATTR_INT_WARP_WIDE_INSTR_OFFSETS
	.align		4
        /*0030*/ 	.byte	0x04, 0x31
        /*0032*/ 	.short	(.L_27 - .L_26)


	//   ....[0]....
.L_26:
        /*0034*/ 	.word	0x00000570


	//   ....[1]....
        /*0038*/ 	.word	0x00000590


	//   ....[2]....
        /*003c*/ 	.word	0x00000720


	//----- nvinfo : EIATTR_COOP_GROUP_MASK_REGIDS
	.align		4
.L_27:
        /*0040*/ 	.byte	0x04, 0x29
        /*0042*/ 	.short	(.L_29 - .L_28)


	//   ....[0]....
.L_28:
        /*0044*/ 	.word	0xffffffff


	//   ....[1]....
        /*0048*/ 	.word	0xffffffff


	//   ....[2]....
        /*004c*/ 	.word	0xffffffff


	//   ....[3]....
        /*0050*/ 	.word	0xffffffff


	//   ....[4]....
        /*0054*/ 	.word	0xffffffff


	//   ....[5]....
        /*0058*/ 	.word	0xffffffff


	//----- nvinfo : EIATTR_COOP_GROUP_INSTR_OFFSETS
	.align		4
.L_29:
        /*005c*/ 	.byte	0x04, 0x28
        /*005e*/ 	.short	(.L_31 - .L_30)


	//   ....[0]....
.L_30:
        /*0060*/ 	.word	0x00000060


	//   ....[1]....
        /*0064*/ 	.word	0x00000070


	//   ....[2]....
        /*0068*/ 	.word	0x00000190


	//   ....[3]....
        /*006c*/ 	.word	0x000003e0


	//   ....[4]....
        /*0070*/ 	.word	0x00000850


	//   ....[5]....
        /*0074*/ 	.word	0x000013d0


	//----- nvinfo : EIATTR_REG_RECONFIG
	.align		4
.L_31:
        /*0078*/ 	.byte	0x01, 0x54
	.zero		2


	//----- nvinfo : EIATTR_SYSCALL_OFFSETS
	.align		4
        /*007c*/ 	.byte	0x04, 0x46
        /*007e*/ 	.short	(.L_33 - .L_32)


	//   ....[0]....
.L_32:
        /*0080*/ 	.word	0x00001590


	//----- nvinfo : EIATTR_MBARRIER_INSTR_OFFSETS
	.align		4
.L_33:
        /*0084*/ 	.byte	0x04, 0x39
        /*0086*/ 	.short	(.L_35 - .L_34)


	//   ....[0]....
.L_34:
        /*0088*/ 	.word	0x00000310
        /*008c*/ 	.word	0x000000ff
        /*0090*/ 	.word	0x00000000
        /*0094*/ 	.short	0x0100
        /*0096*/ 	.byte	0x08
	.zero		1


	//   ....[1]....
        /*0098*/ 	.word	0x00000320
        /*009c*/ 	.word	0x000000ff
        /*00a0*/ 	.word	0x00000028
        /*00a4*/ 	.short	0x0100
        /*00a6*/ 	.byte	0x08
	.zero		1


	//   ....[2]....
        /*00a8*/ 	.word	0x00000330
        /*00ac*/ 	.word	0x000000ff
        /*00b0*/ 	.word	0x00000008
        /*00b4*/ 	.short	0x0100
        /*00b6*/ 	.byte	0x08
	.zero		1


	//   ....[3]....
        /*00b8*/ 	.word	0x00000340
        /*00bc*/ 	.word	0x000000ff
        /*00c0*/ 	.word	0x00000030
        /*00c4*/ 	.short	0x0100
        /*00c6*/ 	.byte	0x08
	.zero		1


	//   ....[4]....
        /*00c8*/ 	.word	0x00000350
        /*00cc*/ 	.word	0x000000ff
        /*00d0*/ 	.word	0x00000010
        /*00d4*/ 	.short	0x0100
        /*00d6*/ 	.byte	0x08
	.zero		1


	//   ....[5]....
        /*00d8*/ 	.word	0x00000360
        /*00dc*/ 	.word	0x000000ff
        /*00e0*/ 	.word	0x00000038
        /*00e4*/ 	.short	0x0100
        /*00e6*/ 	.byte	0x08
	.zero		1


	//   ....[6]....
        /*00e8*/ 	.word	0x00000370
        /*00ec*/ 	.word	0x000000ff
        /*00f0*/ 	.word	0x00000018
        /*00f4*/ 	.short	0x0100
        /*00f6*/ 	.byte	0x08
	.zero		1


	//   ....[7]....
        /*00f8*/ 	.word	0x00000380
        /*00fc*/ 	.word	0x000000ff
        /*0100*/ 	.word	0x00000040
        /*0104*/ 	.short	0x0100
        /*0106*/ 	.byte	0x08
	.zero		1


	//   ....[8]....
        /*0108*/ 	.word	0x00000390
        /*010c*/ 	.word	0x000000ff
        /*0110*/ 	.word	0x00000020
        /*0114*/ 	.short	0x0100
        /*0116*/ 	.byte	0x08
	.zero		1


	//   ....[9]....
        /*0118*/ 	.word	0x000003a0
        /*011c*/ 	.word	0x000000ff
        /*0120*/ 	.word	0x00000048
        /*0124*/ 	.short	0x0100
        /*0126*/ 	.byte	0x08
	.zero		1


	//   ....[10]....
        /*0128*/ 	.word	0x00000760
        /*012c*/ 	.word	0x000000ff
        /*0130*/ 	.word	0x00000060
        /*0134*/ 	.short	0x0100
        /*0136*/ 	.byte	0x06
	.zero		1


	//   ....[11]....
        /*0138*/ 	.word	0x000007c0
        /*013c*/ 	.word	0x000000ff
        /*0140*/ 	.word	0x00000068
        /*0144*/ 	.short	0x0100
        /*0146*/ 	.byte	0x06
	.zero		1


	//   ....[12]....
        /*0148*/ 	.word	0x00001630
        /*014c*/ 	.word	0x00000003
        /*0150*/ 	.word	0x00000000
        /*0154*/ 	.short	0x010a
        /*0156*/ 	.byte	0x3f
	.zero		1


	//   ....[13]....
        /*0158*/ 	.word	0x00001670
        /*015c*/ 	.word	0x00000003
        /*0160*/ 	.word	0x00000000
        /*0164*/ 	.short	0x010a
        /*0166*/ 	.byte	0x3f
	.zero		1


	//   ....[14]....
        /*0168*/ 	.word	0x00001af0
        /*016c*/ 	.word	0x000000ff
        /*0170*/ 	.word	0x00000000
        /*0174*/ 	.short	0x010a
        /*0176*/ 	.byte	0x08
	.zero		1


	//   ....[15]....
        /*0178*/ 	.word	0x00001b30
        /*017c*/ 	.word	0x000000ff
        /*0180*/ 	.word	0x00000000
        /*0184*/ 	.short	0x010a
        /*0186*/ 	.byte	0x08
	.zero		1


	//   ....[16]....
        /*0188*/ 	.word	0x00001eb0
        /*018c*/ 	.word	0x00000004
        /*0190*/ 	.word	0x00000000
        /*0194*/ 	.short	0x0101
        /*0196*/ 	.byte	0x3f
	.zero		1


	//   ....[17]....
        /*0198*/ 	.word	0x00002080
        /*019c*/ 	.word	0x00000000
        /*01a0*/ 	.word	0x00000000
        /*01a4*/ 	.short	0x0101
        /*01a6*/ 	.byte	0x3f
	.zero		1


	//   ....[18]....
        /*01a8*/ 	.word	0x00010290
        /*01ac*/ 	.word	0x0000000d
        /*01b0*/ 	.word	0x00000028
        /*01b4*/ 	.short	0x010a
        /*01b6*/ 	.byte	0x3f
	.zero		1


	//   ....[19]....
        /*01b8*/ 	.word	0x00010640
        /*01bc*/ 	.word	0x00000006
        /*01c0*/ 	.word	0x00000068
        /*01c4*/ 	.short	0x0101
        /*01c6*/ 	.byte	0x3f
	.zero		1


	//   ....[20]....
        /*01c8*/ 	.word	0x00010dd0
        /*01cc*/ 	.word	0x00000007
        /*01d0*/ 	.word	0x00000000
        /*01d4*/ 	.short	0x010a
        /*01d6*/ 	.byte	0x3f
	.zero		1


	//   ....[21]....
        /*01d8*/ 	.word	0x00010e50
        /*01dc*/ 	.word	0x00000008
        /*01e0*/ 	.word	0x00000000
        /*01e4*/ 	.short	0x010a
        /*01e6*/ 	.byte	0x3f
	.zero		1


	//   ....[22]....
        /*01e8*/ 	.word	0x00010ee0
        /*01ec*/ 	.word	0x00000009
        /*01f0*/ 	.word	0x00000000
        /*01f4*/ 	.short	0x010a
        /*01f6*/ 	.byte	0x3f
	.zero		1


	//   ....[23]....
        /*01f8*/ 	.word	0x00010f70
        /*01fc*/ 	.word	0x00000006
        /*0200*/ 	.word	0x00000000
        /*0204*/ 	.short	0x010a
        /*0206*/ 	.byte	0x3f
	.zero		1


	//   ....[24]....
        /*0208*/ 	.word	0x00011000
        /*020c*/ 	.word	0x00000003
        /*0210*/ 	.word	0x00000000
        /*0214*/ 	.short	0x010a
        /*0216*/ 	.byte	0x3f
	.zero		1


	//   ....[25]....
        /*0218*/ 	.word	0x00011060
        /*021c*/ 	.word	0x00000003
        /*0220*/ 	.word	0x00000000
        /*0224*/ 	.short	0x010a
        /*0226*/ 	.byte	0x3f
	.zero		1


	//   ....[26]....
        /*0228*/ 	.word	0x000110c0
        /*022c*/ 	.word	0x00000005
        /*0230*/ 	.word	0x00000000
        /*0234*/ 	.short	0x010a
        /*0236*/ 	.byte	0x3f
	.zero		1


	//   ....[27]....
        /*0238*/ 	.word	0x00011190
        /*023c*/ 	.word	0x0000000d
        /*0240*/ 	.word	0x00000028
        /*0244*/ 	.short	0x010a
        /*0246*/ 	.byte	0x3f
	.zero		1


	//   ....[28]....
        /*0248*/ 	.word	0x00011260
        /*024c*/ 	.word	0x00000007
        /*0250*/ 	.word	0x00000000
        /*0254*/ 	.short	0x010a
        /*0256*/ 	.byte	0x3f
	.zero		1


	//   ....[29]....
        /*0258*/ 	.word	0x000112b0
        /*025c*/ 	.word	0x00000008
        /*0260*/ 	.word	0x00000000
        /*0264*/ 	.short	0x010a
        /*0266*/ 	.byte	0x3f
	.zero		1


	//   ....[30]....
        /*0268*/ 	.word	0x00011300
        /*026c*/ 	.word	0x00000009
        /*0270*/ 	.word	0x00000000
        /*0274*/ 	.short	0x010a
        /*0276*/ 	.byte	0x3f
	.zero		1


	//   ....[31]....
        /*0278*/ 	.word	0x00011350
        /*027c*/ 	.word	0x00000006
        /*0280*/ 	.word	0x00000000
        /*0284*/ 	.short	0x010a
        /*0286*/ 	.byte	0x3f
	.zero		1


	//----- nvinfo : EIATTR_NUM_MBARRIERS
	.align		4
.L_35:
        /*0288*/ 	.byte	0x03, 0x38
        /*028a*/ 	.short	0x000c


	//----- nvinfo : EIATTR_EXIT_INSTR_OFFSETS
	.align		4
        /*028c*/ 	.byte	0x04, 0x1c
        /*028e*/ 	.short	(.L_37 - .L_36)


	//   ....[0]....
.L_36:
        /*0290*/ 	.word	0x00000a80


	//   ....[1]....
        /*0294*/ 	.word	0x00001310


	//   ....[2]....
        /*0298*/ 	.word	0x0000f920


	//   ....[3]....
        /*029c*/ 	.word	0x0000ff20


	//   ....[4]....
        /*02a0*/ 	.word	0x00011050


	//----- nvinfo : EIATTR_MAX_THREADS
	.align		4
.L_37:
        /*02a4*/ 	.byte	0x04, 0x05
        /*02a6*/ 	.short	(.L_39 - .L_38)
.L_38:
        /*02a8*/ 	.word	0x00000180
        /*02ac*/ 	.word	0x00000001
        /*02b0*/ 	.word	0x00000001


	//----- nvinfo : EIATTR_CRS_STACK_SIZE
	.align		4
.L_39:
        /*02b4*/ 	.byte	0x04, 0x1e
        /*02b6*/ 	.short	(.L_41 - .L_40)
.L_40:
        /*02b8*/ 	.word	0x00000000


	//----- nvinfo : EIATTR_CBANK_PARAM_SIZE
	.align		4
.L_41:
        /*02bc*/ 	.byte	0x03, 0x19
        /*02be*/ 	.short	0x0470


	//----- nvinfo : EIATTR_PARAM_CBANK
	.align		4
        /*02c0*/ 	.byte	0x04, 0x0a
        /*02c2*/ 	.short	(.L_43 - .L_42)
	.align		4
.L_42:
        /*02c4*/ 	.word	index@(.nv.constant0._ZN7cutlass13device_kernelINS_4gemm6kernel13GemmUniversalIN4cute5tupleIJiiiiEEENS1_10collective13CollectiveMmaINS1_34MainloopSm90TmaGmmaWarpSpecializedILi5ENS5_IJNS4_1CILi2EEENSA_ILi1EEESC_EEENS1_35KernelTmaWarpSpecializedCooperativeEEENS5_IJNSA_ILi512EEENSA_ILi96EEENSA_ILi32EEEEEENS_10bfloat16_tENS5_IJlSC_lEEESK_SL_NS4_8TiledMMAINS4_8MMA_AtomIJNS4_4SM904GMMA27MMA_64x96x16_F32BF16BF16_SSILNSP_5MajorE0ELSR_0ELNSP_7ScaleInE1ELSS_1EEEEEENS4_6LayoutISD_NS5_IJSC_NSA_ILi0EEESW_EEEEENS5_IJNS4_10UnderscoreESZ_SZ_EEEEENS4_13SM90_TMA_LOADENS4_14ComposedLayoutINS4_7SwizzleILi2ELi4ELi3EEENS4_18smem_ptr_flag_bitsILi16EEENSV_INS5_IJNSA_ILi8EEESI_EEENS5_IJSI_SC_EEEEEEEvNS4_8identityENS4_23SM90_TMA_LOAD_MULTICASTES1C_vS1D_EENS_8epilogue10collective6detail29Sm90TmaWarpSpecializedAdapterINS1H_15DefaultEpilogueISK_SL_SL_NS1G_6thread17LinearCombinationISK_Li1EffLNS1L_9ScaleType4KindE0ELNS_15FloatRoundStyleE2ESK_EENS1_15EpilogueDefaultEEEEEvvEEEEvNT_6ParamsE)
        /*02c8*/ 	.short	0x0210
        /*02ca*/ 	.short	0x0470


	//----- nvinfo : EIATTR_SW_WAR
	.align		4
.L_43:
        /*02cc*/ 	.byte	0x04, 0x36
        /*02ce*/ 	.short	(.L_45 - .L_44)
.L_44:
        /*02d0*/ 	.word	0x00000008
.L_45:


//--------------------- .nv.callgraph             --------------------------
	.section	.nv.callgraph,"",@"SHT_CUDA_CALLGRAPH"
	.align	4
	.sectionentsize	8
	.align		4
        /*0000*/ 	.word	0x00000000
	.align		4
        /*0004*/ 	.word	0xffffffff
	.align		4
        /*0008*/ 	.word	index@(_ZN7cutlass13device_kernelINS_4gemm6kernel13GemmUniversalIN4cute5tupleIJiiiiEEENS1_10collective13CollectiveMmaINS1_34MainloopSm90TmaGmmaWarpSpecializedILi5ENS5_IJNS4_1CILi2EEENSA_ILi1EEESC_EEENS1_35KernelTmaWarpSpecializedCooperativeEEENS5_IJNSA_ILi512EEENSA_ILi96EEENSA_ILi32EEEEEENS_10bfloat16_tENS5_IJlSC_lEEESK_SL_NS4_8TiledMMAINS4_8MMA_AtomIJNS4_4SM904GMMA27MMA_64x96x16_F32BF16BF16_SSILNSP_5MajorE0ELSR_0ELNSP_7ScaleInE1ELSS_1EEEEEENS4_6LayoutISD_NS5_IJSC_NSA_ILi0EEESW_EEEEENS5_IJNS4_10UnderscoreESZ_SZ_EEEEENS4_13SM90_TMA_LOADENS4_14ComposedLayoutINS4_7SwizzleILi2ELi4ELi3EEENS4_18smem_ptr_flag_bitsILi16EEENSV_INS5_IJNSA_ILi8EEESI_EEENS5_IJSI_SC_EEEEEEEvNS4_8identityENS4_23SM90_TMA_LOAD_MULTICASTES1C_vS1D_EENS_8epilogue10collective6detail29Sm90TmaWarpSpecializedAdapterINS1H_15DefaultEpilogueISK_SL_SL_NS1G_6thread17LinearCombinationISK_Li1EffLNS1L_9ScaleType4KindE0ELNS_15FloatRoundStyleE2ESK_EENS1_15EpilogueDefaultEEEEEvvEEEEvNT_6ParamsE)
	.align		4
        /*000c*/ 	.word	index@(__assertfail)
	.align		4
        /*0010*/ 	.word	0x00000000
	.align		4
        /*0014*/ 	.word	0xfffffffe
	.align		4
        /*0018*/ 	.word	0x00000000
	.align		4
        /*001c*/ 	.word	0xfffffffd
	.align		4
        /*0020*/ 	.word	0x00000000
	.align		4
        /*0024*/ 	.word	0xfffffffc


//--------------------- .nv.constant4             --------------------------
	.section	.nv.constant4,"a",@progbits
	.align	8
	.align		8
.nv.constant4:
        /*0000*/ 	.dword	__assertfail
	.align		8
        /*0008*/ 	.dword	__unnamed_1
	.align		8
        /*0010*/ 	.dword	_ZN40_INTERNAL_67f3fcf8_4_k_cu_db21b3fe_152744cuda3std3__45__cpo5beginE
	.align		8
        /*0018*/ 	.dword	_ZN40_INTERNAL_67f3fcf8_4_k_cu_db21b3fe_152744cuda3std3__45__cpo3endE
	.align		8
        /*0020*/ 	.dword	_ZN40_INTERNAL_67f3fcf8_4_k_cu_db21b3fe_152744cuda3std3__45__cpo6cbeginE
	.align		8
        /*0028*/ 	.dword	_ZN40_INTERNAL_67f3fcf8_4_k_cu_db21b3fe_152744cuda3std3__45__cpo4cendE
	.align		8
        /*0030*/ 	.dword	_ZN40_INTERNAL_67f3fcf8_4_k_cu_db21b3fe_152744cuda3std3__442_GLOBAL__N__67f3fcf8_4_k_cu_db21b3fe_152746ignoreE
	.align		8
        /*0038*/ 	.dword	_ZN40_INTERNAL_67f3fcf8_4_k_cu_db21b3fe_152744cuda3std3__419piecewise_constructE
	.align		8
        /*0040*/ 	.dword	_ZN40_INTERNAL_67f3fcf8_4_k_cu_db21b3fe_152744cuda3std3__48in_placeE
	.align		8
        /*0048*/ 	.dword	_ZN40_INTERNAL_67f3fcf8_4_k_cu_db21b3fe_152744cuda3std6ranges3__45__cpo4swapE
	.align		8
        /*0050*/ 	.dword	_ZN40_INTERNAL_67f3fcf8_4_k_cu_db21b3fe_152744cuda3std6ranges3__45__cpo9iter_moveE
	.align		8
        /*0058*/ 	.dword	_ZN40_INTERNAL_67f3fcf8_4_k_cu_db21b3fe_152744cute7productE
	.align		8
        /*0060*/ 	.dword	_ZN40_INTERNAL_67f3fcf8_4_k_cu_db21b3fe_152744cute1_E
	.align		8
        /*0068*/ 	.dword	$str$22
	.align		8
        /*0070*/ 	.dword	$str$23


//--------------------- .text._ZN7cutlass13device_kernelINS_4gemm6kernel13GemmUniversalIN4cute5tupleIJiiiiEEENS1_10collective13CollectiveMmaINS1_34MainloopSm90TmaGmmaWarpSpecializedILi5ENS5_IJNS4_1CILi2EEENSA_ILi1EEESC_EEENS1_35KernelTmaWarpSpecializedCooperativeEEENS5_IJNSA_ILi512EEENSA_ILi96EEENSA_ILi32EEEEEENS_10bfloat16_tENS5_IJlSC_lEEESK_SL_NS4_8TiledMMAINS4_8MMA_AtomIJNS4_4SM904GMMA27MMA_64x96x16_F32BF16BF16_SSILNSP_5MajorE0ELSR_0ELNSP_7ScaleInE1ELSS_1EEEEEENS4_6LayoutISD_NS5_IJSC_NSA_ILi0EEESW_EEEEENS5_IJNS4_10UnderscoreESZ_SZ_EEEEENS4_13SM90_TMA_LOADENS4_14ComposedLayoutINS4_7SwizzleILi2ELi4ELi3EEENS4_18smem_ptr_flag_bitsILi16EEENSV_INS5_IJNSA_ILi8EEESI_EEENS5_IJSI_SC_EEEEEEEvNS4_8identityENS4_23SM90_TMA_LOAD_MULTICASTES1C_vS1D_EENS_8epilogue10collective6detail29Sm90TmaWarpSpecializedAdapterINS1H_15DefaultEpilogueISK_SL_SL_NS1G_6thread17LinearCombinationISK_Li1EffLNS1L_9ScaleType4KindE0ELNS_15FloatRoundStyleE2ESK_EENS1_15EpilogueDefaultEEEEEvvEEEEvNT_6ParamsE --------------------------
	.section	.text._ZN7cutlass13device_kernelINS_4gemm6kernel13GemmUniversalIN4cute5tupleIJiiiiEEENS1_10collective13CollectiveMmaINS1_34MainloopSm90TmaGmmaWarpSpecializedILi5ENS5_IJNS4_1CILi2EEENSA_ILi1EEESC_EEENS1_35KernelTmaWarpSpecializedCooperativeEEENS5_IJNSA_ILi512EEENSA_ILi96EEENSA_ILi32EEEEEENS_10bfloat16_tENS5_IJlSC_lEEESK_SL_NS4_8TiledMMAINS4_8MMA_AtomIJNS4_4SM904GMMA27MMA_64x96x16_F32BF16BF16_SSILNSP_5MajorE0ELSR_0ELNSP_7ScaleInE1ELSS_1EEEEEENS4_6LayoutISD_NS5_IJSC_NSA_ILi0EEESW_EEEEENS5_IJNS4_10UnderscoreESZ_SZ_EEEEENS4_13SM90_TMA_LOADENS4_14ComposedLayoutINS4_7SwizzleILi2ELi4ELi3EEENS4_18smem_ptr_flag_bitsILi16EEENSV_INS5_IJNSA_ILi8EEESI_EEENS5_IJSI_SC_EEEEEEEvNS4_8identityENS4_23SM90_TMA_LOAD_MULTICASTES1C_vS1D_EENS_8epilogue10collective6detail29Sm90TmaWarpSpecializedAdapterINS1H_15DefaultEpilogueISK_SL_SL_NS1G_6thread17LinearCombinationISK_Li1EffLNS1L_9ScaleType4KindE0ELNS_15FloatRoundStyleE2ESK_EENS1_15EpilogueDefaultEEEEEvvEEEEvNT_6ParamsE,"ax",@progbits
	.align	128
.text._ZN7cutlass13device_kernelINS_4gemm6kernel13GemmUniversalIN4cute5tupleIJiiiiEEENS1_10collective13CollectiveMmaINS1_34MainloopSm90TmaGmmaWarpSpecializedILi5ENS5_IJNS4_1CILi2EEENSA_ILi1EEESC_EEENS1_35KernelTmaWarpSpecializedCooperativeEEENS5_IJNSA_ILi512EEENSA_ILi96EEENSA_ILi32EEEEEENS_10bfloat16_tENS5_IJlSC_lEEESK_SL_NS4_8TiledMMAINS4_8MMA_AtomIJNS4_4SM904GMMA27MMA_64x96x16_F32BF16BF16_SSILNSP_5MajorE0ELSR_0ELNSP_7ScaleInE1ELSS_1EEEEEENS4_6LayoutISD_NS5_IJSC_NSA_ILi0EEESW_EEEEENS5_IJNS4_10UnderscoreESZ_SZ_EEEEENS4_13SM90_TMA_LOADENS4_14ComposedLayoutINS4_7SwizzleILi2ELi4ELi3EEENS4_18smem_ptr_flag_bitsILi16EEENSV_INS5_IJNSA_ILi8EEESI_EEENS5_IJSI_SC_EEEEEEEvNS4_8identityENS4_23SM90_TMA_LOAD_MULTICASTES1C_vS1D_EENS_8epilogue10collective6detail29Sm90TmaWarpSpecializedAdapterINS1H_15DefaultEpilogueISK_SL_SL_NS1G_6thread17LinearCombinationISK_Li1EffLNS1L_9ScaleType4KindE0ELNS_15FloatRoundStyleE2ESK_EENS1_15EpilogueDefaultEEEEEvvEEEEvNT_6ParamsE:
        .type           _ZN7cutlass13device_kernelINS_4gemm6kernel13GemmUniversalIN4cute5tupleIJiiiiEEENS1_10collective13CollectiveMmaINS1_34MainloopSm90TmaGmmaWarpSpecializedILi5ENS5_IJNS4_1CILi2EEENSA_ILi1EEESC_EEENS1_35KernelTmaWarpSpecializedCooperativeEEENS5_IJNSA_ILi512EEENSA_ILi96EEENSA_ILi32EEEEEENS_10bfloat16_tENS5_IJlSC_lEEESK_SL_NS4_8TiledMMAINS4_8MMA_AtomIJNS4_4SM904GMMA27MMA_64x96x16_F32BF16BF16_SSILNSP_5MajorE0ELSR_0ELNSP_7ScaleInE1ELSS_1EEEEEENS4_6LayoutISD_NS5_IJSC_NSA_ILi0EEESW_EEEEENS5_IJNS4_10UnderscoreESZ_SZ_EEEEENS4_13SM90_TMA_LOADENS4_14ComposedLayoutINS4_7SwizzleILi2ELi4ELi3EEENS4_18smem_ptr_flag_bitsILi16EEENSV_INS5_IJNSA_ILi8EEESI_EEENS5_IJSI_SC_EEEEEEEvNS4_8identityENS4_23SM90_TMA_LOAD_MULTICASTES1C_vS1D_EENS_8epilogue10collective6detail29Sm90TmaWarpSpecializedAdapterINS1H_15DefaultEpilogueISK_SL_SL_NS1G_6thread17LinearCombinationISK_Li1EffLNS1L_9ScaleType4KindE0ELNS_15FloatRoundStyleE2ESK_EENS1_15EpilogueDefaultEEEEEvvEEEEvNT_6ParamsE,@function
        .size           _ZN7cutlass13device_kernelINS_4gemm6kernel13GemmUniversalIN4cute5tupleIJiiiiEEENS1_10collective13CollectiveMmaINS1_34MainloopSm90TmaGmmaWarpSpecializedILi5ENS5_IJNS4_1CILi2EEENSA_ILi1EEESC_EEENS1_35KernelTmaWarpSpecializedCooperativeEEENS5_IJNSA_ILi512EEENSA_ILi96EEENSA_ILi32EEEEEENS_10bfloat16_tENS5_IJlSC_lEEESK_SL_NS4_8TiledMMAINS4_8MMA_AtomIJNS4_4SM904GMMA27MMA_64x96x16_F32BF16BF16_SSILNSP_5MajorE0ELSR_0ELNSP_7ScaleInE1ELSS_1EEEEEENS4_6LayoutISD_NS5_IJSC_NSA_ILi0EEESW_EEEEENS5_IJNS4_10UnderscoreESZ_SZ_EEEEENS4_13SM90_TMA_LOADENS4_14ComposedLayoutINS4_7SwizzleILi2ELi4ELi3EEENS4_18smem_ptr_flag_bitsILi16EEENSV_INS5_IJNSA_ILi8EEESI_EEENS5_IJSI_SC_EEEEEEEvNS4_8identityENS4_23SM90_TMA_LOAD_MULTICASTES1C_vS1D_EENS_8epilogue10collective6detail29Sm90TmaWarpSpecializedAdapterINS1H_15DefaultEpilogueISK_SL_SL_NS1G_6thread17LinearCombinationISK_Li1EffLNS1L_9ScaleType4KindE0ELNS_15FloatRoundStyleE2ESK_EENS1_15EpilogueDefaultEEEEEvvEEEEvNT_6ParamsE,(.L_x_449 - _ZN7cutlass13device_kernelINS_4gemm6kernel13GemmUniversalIN4cute5tupleIJiiiiEEENS1_10collective13CollectiveMmaINS1_34MainloopSm90TmaGmmaWarpSpecializedILi5ENS5_IJNS4_1CILi2EEENSA_ILi1EEESC_EEENS1_35KernelTmaWarpSpecializedCooperativeEEENS5_IJNSA_ILi512EEENSA_ILi96EEENSA_ILi32EEEEEENS_10bfloat16_tENS5_IJlSC_lEEESK_SL_NS4_8TiledMMAINS4_8MMA_AtomIJNS4_4SM904GMMA27MMA_64x96x16_F32BF16BF16_SSILNSP_5MajorE0ELSR_0ELNSP_7ScaleInE1ELSS_1EEEEEENS4_6LayoutISD_NS5_IJSC_NSA_ILi0EEESW_EEEEENS5_IJNS4_10UnderscoreESZ_SZ_EEEEENS4_13SM90_TMA_LOADENS4_14ComposedLayoutINS4_7SwizzleILi2ELi4ELi3EEENS4_18smem_ptr_flag_bitsILi16EEENSV_INS5_IJNSA_ILi8EEESI_EEENS5_IJSI_SC_EEEEEEEvNS4_8identityENS4_23SM90_TMA_LOAD_MULTICASTES1C_vS1D_EENS_8epilogue10collective6detail29Sm90TmaWarpSpecializedAdapterINS1H_15DefaultEpilogueISK_SL_SL_NS1G_6thread17LinearCombinationISK_Li1EffLNS1L_9ScaleType4KindE0ELNS_15FloatRoundStyleE2ESK_EENS1_15EpilogueDefaultEEEEEvvEEEEvNT_6ParamsE)
        .other          _ZN7cutlass13device_kernelINS_4gemm6kernel13GemmUniversalIN4cute5tupleIJiiiiEEENS1_10collective13CollectiveMmaINS1_34MainloopSm90TmaGmmaWarpSpecializedILi5ENS5_IJNS4_1CILi2EEENSA_ILi1EEESC_EEENS1_35KernelTmaWarpSpecializedCooperativeEEENS5_IJNSA_ILi512EEENSA_ILi96EEENSA_ILi32EEEEEENS_10bfloat16_tENS5_IJlSC_lEEESK_SL_NS4_8TiledMMAINS4_8MMA_AtomIJNS4_4SM904GMMA27MMA_64x96x16_F32BF16BF16_SSILNSP_5MajorE0ELSR_0ELNSP_7ScaleInE1ELSS_1EEEEEENS4_6LayoutISD_NS5_IJSC_NSA_ILi0EEESW_EEEEENS5_IJNS4_10UnderscoreESZ_SZ_EEEEENS4_13SM90_TMA_LOADENS4_14ComposedLayoutINS4_7SwizzleILi2ELi4ELi3EEENS4_18smem_ptr_flag_bitsILi16EEENSV_INS5_IJNSA_ILi8EEESI_EEENS5_IJSI_SC_EEEEEEEvNS4_8identityENS4_23SM90_TMA_LOAD_MULTICASTES1C_vS1D_EENS_8epilogue10collective6detail29Sm90TmaWarpSpecializedAdapterINS1H_15DefaultEpilogueISK_SL_SL_NS1G_6thread17LinearCombinationISK_Li1EffLNS1L_9ScaleType4KindE0ELNS_15FloatRoundStyleE2ESK_EENS1_15EpilogueDefaultEEEEEvvEEEEvNT_6ParamsE,@"STO_CUDA_ENTRY STV_DEFAULT"
_ZN7cutlass13device_kernelINS_4gemm6kernel13GemmUniversalIN4cute5tupleIJiiiiEEENS1_10collective13CollectiveMmaINS1_34MainloopSm90TmaGmmaWarpSpecializedILi5ENS5_IJNS4_1CILi2EEENSA_ILi1EEESC_EEENS1_35KernelTmaWarpSpecializedCooperativeEEENS5_IJNSA_ILi512EEENSA_ILi96EEENSA_ILi32EEEEEENS_10bfloat16_tENS5_IJlSC_lEEESK_SL_NS4_8TiledMMAINS4_8MMA_AtomIJNS4_4SM904GMMA27MMA_64x96x16_F32BF16BF16_SSILNSP_5MajorE0ELSR_0ELNSP_7ScaleInE1ELSS_1EEEEEENS4_6LayoutISD_NS5_IJSC_NSA_ILi0EEESW_EEEEENS5_IJNS4_10UnderscoreESZ_SZ_EEEEENS4_13SM90_TMA_LOADENS4_14ComposedLayoutINS4_7SwizzleILi2ELi4ELi3EEENS4_18smem_ptr_flag_bitsILi16EEENSV_INS5_IJNSA_ILi8EEESI_EEENS5_IJSI_SC_EEEEEEEvNS4_8identityENS4_23SM90_TMA_LOAD_MULTICASTES1C_vS1D_EENS_8epilogue10collective6detail29Sm90TmaWarpSpecializedAdapterINS1H_15DefaultEpilogueISK_SL_SL_NS1G_6thread17LinearCombinationISK_Li1EffLNS1L_9ScaleType4KindE0ELNS_15FloatRoundStyleE2ESK_EENS1_15EpilogueDefaultEEEEEvvEEEEvNT_6ParamsE:
[----:B------:R-:W0:Y:S01]  /*0000*/  LDC R1, c[0x0][0x28] ;  /* 0x00000a00ff017b82 */ /* 0x000e220000000800 */
[----:B------:R-:W1:Y:S01]  /*0010*/  S2R R2, SR_TID.X ;  /* 0x0000000000027919 */ /* 0x000e620000002100 */
[----:B------:R-:W-:Y:S01]  /*0020*/  ELECT P0, URZ, PT ;  /* 0x00000000003f782f */ /* 0x000fe20003800000 */
[----:B------:R-:W-:Y:S01]  /*0030*/  BSSY B0, `(.L_x_0) ;  /* 0x0000015000007945 */ /* 0x000fe20003800000 */
[--C-:B-1----:R-:W-:Y:S02]  /*0040*/  SHF.R.U32.HI R0, RZ, 0x5, R2.reuse ;  /* 0x00000005ff007819 */ /* 0x102fe40000011602 */
[----:B------:R-:W-:-:S03]  /*0050*/  SHF.R.U32.HI R3, RZ, 0x7, R2 ;  /* 0x00000007ff037819 */ /* 0x000fc60000011602 */
[----:B------:R-:W1:Y:S04]  /*0060*/  SHFL.IDX PT, R4, R0, RZ, 0x1f ;  /* 0x00001fff00047589 */ /* 0x000e6800000e0000 */
[----:B------:R-:W2:Y:S01]  /*0070*/  SHFL.IDX PT, R3, R3, RZ, 0x1f ;  /* 0x00001fff03037589 */ /* 0x000ea200000e0000 */
[----:B-1----:R-:W-:Y:S02]  /*0080*/  R2UR UR9, R4 ;  /* 0x00000000040972ca */ /* 0x002fe400000e0000 */
[----:B--2---:R-:W-:-:S11]  /*0090*/  R2UR UR5, R3 ;  /* 0x00000000030572ca */ /* 0x004fd600000e0000 */
[----:B------:R-:W-:Y:S02]  /*00a0*/  USHF.R.S32.HI UR4, URZ, 0x1f, UR9 ;  /* 0x0000001f3f047899 */ /* 0x000fe40008011409 */
[----:B------:R-:W-:Y:S02]  /*00b0*/  ISETP.NE.OR P0, PT, RZ, UR9, !P0 ;  /* 0x00000009ff007c0c */ /* 0x000fe4000c705670 */
[----:B------:R-:W-:-:S04]  /*00c0*/  ULEA.HI UR4, UR4, UR9, URZ, 0x2 ;  /* 0x0000000904047291 */ /* 0x000fc8000f8f103f */
[----:B------:R-:W-:-:S04]  /*00d0*/  ULOP3.LUT UR4, UR4, 0xfffffffc, URZ, 0xc0, !UPT ;  /* 0xfffffffc04047892 */ /* 0x000fc8000f8ec03f */
[----:B------:R-:W-:-:S03]  /*00e0*/  UIADD3 UR9, UR9, -UR4, URZ ;  /* 0x8000000409097290 */ /* 0x000fc6000fffe03f */
[----:B0-----:R-:W-:Y:S09]  /*00f0*/  @P0 BRA `(.L_x_1) ;  /* 0x0000000000200947 */ /* 0x001ff20003800000 */
[----:B------:R-:W-:Y:S02]  /*0100*/  ULDC.64 UR6, c[0x0][0x198] ;  /* 0x0000660000067ab9 */ /* 0x000fe40000000a00 */
[----:B------:R-:W-:Y:S02]  /*0110*/  UIADD3 UR10, UP0, UR6, 0xf0, URZ ;  /* 0x000000f0060a7890 */ /* 0x000fe4000ff1e03f */
[----:B------:R-:W-:Y:S02]  /*0120*/  UIADD3 UR6, UP1, UR6, 0x1f0, URZ ;  /* 0x000001f006067890 */ /* 0x000fe4000ff3e03f */
[----:B------:R-:W-:Y:S02]  /*0130*/  UIADD3.X UR11, URZ, UR7, URZ, UP0, !UPT ;  /* 0x000000073f0b7290 */ /* 0x000fe400087fe43f */
[----:B------:R-:W-:-:S07]  /*0140*/  UIADD3.X UR7, URZ, UR7, URZ, UP1, !UPT ;  /* 0x000000073f077290 */ /* 0x000fce0008ffe43f */
[----:B------:R0:W-:Y:S02]  /*0150*/  UTMACCTL.PF [UR10] ;  /* 0x000000000a0079b9 */ /* 0x0001e40008040000 */
[----:B------:R0:W-:Y:S02]  /*0160*/  UTMACCTL.PF [UR6] ;  /* 0x00000000060079b9 */ /* 0x0001e40008040000 */
[----:B0-----:R-:W-:Y:S01]  /*0170*/  NOP ;  /* 0x0000000000007918 */ /* 0x001fe20000000000 */
.L_x_1:
[----:B------:R-:W-:Y:S05]  /*0180*/  BSYNC B0 ;  /* 0x0000000000007941 */ /* 0x000fea0003800000 */
.L_x_0:
[----:B------:R-:W0:Y:S01]  /*0190*/  SHFL.IDX PT, R3, R0, RZ, 0x1f ;  /* 0x00001fff00037589 */ /* 0x000e2200000e0000 */
[----:B------:R-:W-:Y:S01]  /*01a0*/  UISETP.NE.AND UP0, UPT, UR9, 0x3, UPT ;  /* 0x000000030900788c */ /* 0x000fe2000bf05270 */
[----:B------:R-:W-:Y:S01]  /*01b0*/  ISETP.NE.AND P1, PT, RZ, UR5, PT ;  /* 0x00000005ff007c0c */ /* 0x000fe2000bf25270 */
[----:B------:R-:W-:Y:S02]  /*01c0*/  UIADD3 UR16, UR5, -0x1, URZ ;  /* 0xffffffff05107890 */ /* 0x000fe4000fffe03f */
[----:B------:R-:W-:Y:S02]  /*01d0*/  UISETP.EQ.OR UP0, UPT, UR9, URZ, !UP0 ;  /* 0x0000003f0900728c */ /* 0x000fe4000c702670 */
[----:B------:R-:W-:Y:S02]  /*01e0*/  UISETP.GE.U32.AND UP1, UPT, UR16, 0x2, UPT ;  /* 0x000000021000788c */ /* 0x000fe4000bf26070 */
[----:B------:R-:W-:-:S04]  /*01f0*/  UISETP.EQ.AND UP0, UPT, UR5, URZ, UP0 ;  /* 0x0000003f0500728c */ /* 0x000fc80008702270 */
[----:B------:R-:W-:-:S04]  /*0200*/  USEL UR40, URZ, 0x1, !UP0 ;  /* 0x000000013f287887 */ /* 0x000fc8000c000000 */
[----:B------:R-:W-:Y:S01]  /*0210*/  USEL UR40, UR40, 0x2, UP1 ;  /* 0x0000000228287887 */ /* 0x000fe20008800000 */
[----:B0-----:R-:W-:-:S13]  /*0220*/  ISETP.NE.AND P0, PT, R3, RZ, PT ;  /* 0x000000ff0300720c */ /* 0x001fda0003f05270 */
[----:B------:R-:W-:Y:S05]  /*0230*/  @P0 BRA `(.L_x_2) ;  /* 0x0000000000600947 */ /* 0x000fea0003800000 */
[----:B------:R-:W0:Y:S01]  /*0240*/  S2UR UR8, SR_CgaCtaId ;  /* 0x00000000000879c3 */ /* 0x000e220000008800 */
[----:B------:R-:W-:Y:S01]  /*0250*/  UMOV UR4, 0x400 ;  /* 0x0000040000047882 */ /* 0x000fe20000000000 */
[----:B------:R-:W-:Y:S01]  /*0260*/  UMOV UR5, 0x1 ;  /* 0x0000000100057882 */ /* 0x000fe20000000000 */
[----:B------:R-:W-:Y:S01]  /*0270*/  UMOV UR6, 0x4 ;  /* 0x0000000400067882 */ /* 0x000fe20000000000 */
[----:B------:R-:W-:Y:S01]  /*0280*/  ELECT P0, URZ, PT ;  /* 0x00000000003f782f */ /* 0x000fe20003800000 */
[----:B------:R-:W-:-:S04]  /*0290*/  UIADD3 UR6, -UR6, 0x100000, URZ ;  /* 0x0010000006067890 */ /* 0x000fc8000fffe13f */
[----:B------:R-:W-:Y:S02]  /*02a0*/  USHF.L.U32 UR7, UR6, 0xb, URZ ;  /* 0x0000000b06077899 */ /* 0x000fe4000800063f */
[----:B------:R-:W-:Y:S02]  /*02b0*/  USHF.L.U32 UR6, UR6, 0x1, URZ ;  /* 0x0000000106067899 */ /* 0x000fe4000800063f */
[----:B0-----:R-:W-:Y:S02]  /*02c0*/  ULEA UR8, UR8, UR4, 0x18 ;  /* 0x0000000408087291 */ /* 0x001fe4000f8ec03f */
[----:B------:R-:W-:-:S04]  /*02d0*/  UIADD3 UR4, -UR5, 0x100000, URZ ;  /* 0x0010000005047890 */ /* 0x000fc8000fffe13f */
[----:B------:R-:W-:Y:S02]  /*02e0*/  USHF.L.U32 UR5, UR4, 0xb, URZ ;  /* 0x0000000b04057899 */ /* 0x000fe4000800063f */
[----:B------:R-:W-:Y:S01]  /*02f0*/  USHF.L.U32 UR4, UR4, 0x1, URZ ;  /* 0x0000000104047899 */ /* 0x000fe2000800063f */
[----:B------:R-:W0:Y:S11]  /*0300*/  FENCE.VIEW.ASYNC.S ;  /* 0x00000000000073c6 */ /* 0x000e360000000000 */
[----:B0-----:R0:W1:Y:S01]  /*0310*/  SYNCS.EXCH.64 URZ, [UR8], UR4 ;  /* 0x00000004083f75b2 */ /* 0x0010620008000100 */
[----:B------:R0:W2:Y:S01]  /*0320*/  SYNCS.EXCH.64 URZ, [UR8+0x28], UR6 ;  /* 0x00002806083f75b2 */ /* 0x0000a20008000100 */
[----:B------:R0:W3:Y:S01]  /*0330*/  SYNCS.EXCH.64 URZ, [UR8+0x8], UR4 ;  /* 0x00000804083f75b2 */ /* 0x0000e20008000100 */
[----:B------:R0:W4:Y:S01]  /*0340*/  SYNCS.EXCH.64 URZ, [UR8+0x30], UR6 ;  /* 0x00003006083f75b2 */ /* 0x0001220008000100 */
[----:B------:R0:W0:Y:S01]  /*0350*/  SYNCS.EXCH.64 URZ, [UR8+0x10], UR4 ;  /* 0x00001004083f75b2 */ /* 0x0000220008000100 */
[----:B------:R0:W0:Y:S01]  /*0360*/  SYNCS.EXCH.64 URZ, [UR8+0x38], UR6 ;  /* 0x00003806083f75b2 */ /* 0x0000220008000100 */
[----:B------:R0:W0:Y:S01]  /*0370*/  SYNCS.EXCH.64 URZ, [UR8+0x18], UR4 ;  /* 0x00001804083f75b2 */ /* 0x0000220008000100 */
[----:B------:R0:W0:Y:S01]  /*0380*/  SYNCS.EXCH.64 URZ, [UR8+0x40], UR6 ;  /* 0x00004006083f75b2 */ /* 0x0000220008000100 */
[----:B------:R0:W0:Y:S01]  /*0390*/  SYNCS.EXCH.64 URZ, [UR8+0x20], UR4 ;  /* 0x00002004083f75b2 */ /* 0x0000220008000100 */
[----:B------:R0:W0:Y:S01]  /*03a0*/  SYNCS.EXCH.64 URZ, [UR8+0x48], UR6 ;  /* 0x00004806083f75b2 */ /* 0x0000220008000100 */
[----:B------:R-:W-:Y:S01]  /*03b0*/  NOP ;  /* 0x0000000000007918 */ /* 0x000fe20000000000 */
.L_x_2:
[----:B------:R-:W5:Y:S01]  /*03c0*/  S2UR UR13, SR_CTAID.X ;  /* 0x00000000000d79c3 */ /* 0x000f620000002500 */
[----:B------:R-:W-:Y:S01]  /*03d0*/  SHF.R.S32.HI R5, RZ, 0x1f, R2 ;  /* 0x0000001fff057819 */ /* 0x000fe20000011402 */
[----:B------:R-:W1:Y:S01]  /*03e0*/  SHFL.IDX PT, R6, R0, RZ, 0x1f ;  /* 0x00001fff00067589 */ /* 0x000e6200000e0000 */
[----:B0-----:R-:W-:Y:S01]  /*03f0*/  ULDC UR4, c[0x0][0x150] ;  /* 0x0000540000047ab9 */ /* 0x001fe20000000800 */
[----:B------:R-:W-:Y:S02]  /*0400*/  ELECT P0, URZ, PT ;  /* 0x00000000003f782f */ /* 0x000fe40003800000 */
[----:B------:R-:W-:Y:S01]  /*0410*/  LEA.HI R5, R5, R2, RZ, 0x7 ;  /* 0x0000000205057211 */ /* 0x000fe200078f38ff */
[----:B------:R-:W-:Y:S01]  /*0420*/  ULDC UR5, c[0x0][0x154] ;  /* 0x0000550000057ab9 */ /* 0x000fe20000000800 */
[----:B------:R-:W-:Y:S01]  /*0430*/  ULDC UR8, c[0x0][0x144] ;  /* 0x0000510000087ab9 */ /* 0x000fe20000000800 */
[----:B------:R-:W0:Y:S01]  /*0440*/  S2UR UR10, SR_CTAID.Y ;  /* 0x00000000000a79c3 */ /* 0x000e220000002600 */
[----:B------:R-:W-:Y:S01]  /*0450*/  LOP3.LUT R5, R5, 0xffffff80, RZ, 0xc0, !PT ;  /* 0xffffff8005057812 */ /* 0x000fe200078ec0ff */
[----:B------:R-:W-:Y:S01]  /*0460*/  NOP ;  /* 0x0000000000007918 */ /* 0x000fe20000000000 */
[----:B------:R-:W-:Y:S01]  /*0470*/  NOP ;  /* 0x0000000000007918 */ /* 0x000fe20000000000 */
[----:B------:R-:W-:Y:S01]  /*0480*/  ULDC UR11, c[0x0][0x148] ;  /* 0x00005200000b7ab9 */ /* 0x000fe20000000800 */
[----:B------:R-:W-:-:S02]  /*0490*/  IMAD.MOV.U32 R18, RZ, RZ, 0x1 ;  /* 0x00000001ff127424 */ /* 0x000fc400078e00ff */
[----:B------:R-:W-:-:S05]  /*04a0*/  IMAD.IADD R5, R2, 0x1, -R5 ;  /* 0x0000000102057824 */ /* 0x000fca00078e0a05 */
[----:B------:R-:W-:Y:S02]  /*04b0*/  SHF.R.S32.HI R4, RZ, 0x1f, R5 ;  /* 0x0000001fff047819 */ /* 0x000fe40000011405 */
[----:B-----5:R-:W-:Y:S02]  /*04c0*/  I2FP.F32.U32 R7, UR13 ;  /* 0x0000000d00077c45 */ /* 0x020fe40008201000 */
[----:B------:R-:W-:Y:S02]  /*04d0*/  LEA.HI R4, R4, R5, RZ, 0x3 ;  /* 0x0000000504047211 */ /* 0x000fe400078f18ff */
[----:B-1----:R-:W-:Y:S01]  /*04e0*/  ISETP.NE.OR P0, PT, R6, RZ, !P0 ;  /* 0x000000ff0600720c */ /* 0x002fe20004705670 */
[----:B------:R-:W-:Y:S01]  /*04f0*/  FMUL R8, R7, UR4 ;  /* 0x0000000407087c20 */ /* 0x000fe20008400000 */
[--C-:B------:R-:W-:Y:S02]  /*0500*/  SHF.R.S32.HI R0, RZ, 0x3, R4.reuse ;  /* 0x00000003ff007819 */ /* 0x100fe40000011404 */
[----:B------:R-:W-:-:S02]  /*0510*/  SHF.R.S32.HI R7, RZ, 0x1f, R4 ;  /* 0x0000001fff077819 */ /* 0x000fc40000011404 */
[----:B------:R-:W-:Y:S01]  /*0520*/  SHF.R.S32.HI R4, RZ, 0x1f, R3 ;  /* 0x0000001fff047819 */ /* 0x000fe20000011403 */
[----:B------:R-:W1:Y:S01]  /*0530*/  F2I.U32.TRUNC.NTZ R8, R8 ;  /* 0x0000000800087305 */ /* 0x000e62000020f000 */
[----:B------:R-:W-:Y:S02]  /*0540*/  LEA.HI R7, R7, R0, RZ, 0x2 ;  /* 0x0000000007077211 */ /* 0x000fe400078f10ff */
[----:B------:R-:W-:Y:S02]  /*0550*/  LEA.HI R4, R4, R3, RZ, 0x2 ;  /* 0x0000000304047211 */ /* 0x000fe400078f10ff */
[----:B------:R-:W-:Y:S01]  /*0560*/  LOP3.LUT R7, R7, 0xfffffffc, RZ, 0xc0, !PT ;  /* 0xfffffffc07077812 */ /* 0x000fe200078ec0ff */
[----:B------:R-:W-:Y:S01]  /*0570*/  VOTEU.ALL UP0, P0 ;  /* 0x00000000003f7886 */ /* 0x000fe20000000000 */
[----:B------:R-:W-:Y:S01]  /*0580*/  LOP3.LUT R4, R4, 0x3ffffffc, RZ, 0xc0, !PT ;  /* 0x3ffffffc04047812 */ /* 0x000fe200078ec0ff */
[----:B------:R-:W-:Y:S02]  /*0590*/  VOTEU.ALL UP1, P0 ;  /* 0x00000000003f7886 */ /* 0x000fe40000020000 */
[----:B------:R-:W-:Y:S01]  /*05a0*/  IMAD.IADD R7, R0, 0x1, -R7 ;  /* 0x0000000100077824 */ /* 0x000fe200078e0a07 */
[----:B0-----:R-:W-:Y:S01]  /*05b0*/  I2FP.F32.U32 R0, UR10 ;  /* 0x0000000a00007c45 */ /* 0x001fe20008201000 */
[----:B------:R-:W-:Y:S01]  /*05c0*/  IMAD.IADD R4, R3, 0x1, -R4 ;  /* 0x0000000103047824 */ /* 0x000fe200078e0a04 */
[----:B------:R-:W0:Y:S01]  /*05d0*/  @!UP0 S2UR UR7, SR_CgaCtaId ;  /* 0x00000000000789c3 */ /* 0x000e220000008800 */
[----:B------:R-:W-:Y:S01]  /*05e0*/  @!UP0 UMOV UR6, 0x400 ;  /* 0x0000040000068882 */ /* 0x000fe20000000000 */
[----:B-1----:R-:W-:Y:S01]  /*05f0*/  R2UR UR4, R8 ;  /* 0x00000000080472ca */ /* 0x002fe200000e0000 */
[----:B------:R-:W-:-:S02]  /*0600*/  IMAD R4, R4, 0x4, R7 ;  /* 0x0000000404047824 */ /* 0x000fc400078e0207 */
[----:B------:R-:W-:Y:S02]  /*0610*/  FMUL R6, R0, UR5 ;  /* 0x0000000500067c20 */ /* 0x000fe40008400000 */
[C---:B------:R-:W-:Y:S01]  /*0620*/  IMAD.SHL.U32 R19, R4.reuse, 0x4, RZ ;  /* 0x0000000404137824 */ /* 0x040fe200078e00ff */
[----:B------:R-:W-:-:S03]  /*0630*/  LEA.HI R0, R4, R4, RZ, 0x1 ;  /* 0x0000000404007211 */ /* 0x000fc600078f08ff */
[----:B------:R-:W1:Y:S01]  /*0640*/  F2I.U32.TRUNC.NTZ R6, R6 ;  /* 0x0000000600067305 */ /* 0x000e62000020f000 */
[----:B------:R-:W-:Y:S02]  /*0650*/  LOP3.LUT R3, R0, 0xfffffffe, RZ, 0xc0, !PT ;  /* 0xfffffffe00037812 */ /* 0x000fe400078ec0ff */
[C---:B------:R-:W-:Y:S01]  /*0660*/  LOP3.LUT R19, R4.reuse, 0xc, R19, 0x78, !PT ;  /* 0x0000000c04137812 */ /* 0x040fe200078e7813 */
[----:B------:R-:W-:Y:S02]  /*0670*/  UIADD3 UR4, -UR4, URZ, URZ ;  /* 0x0000003f04047290 */ /* 0x000fe4000fffe13f */
[----:B------:R-:W-:Y:S02]  /*0680*/  IMAD.IADD R3, R4, 0x1, -R3 ;  /* 0x0000000104037824 */ /* 0x000fe400078e0a03 */
[----:B------:R-:W-:-:S03]  /*0690*/  UIMAD UR8, UR8, UR4, UR13 ;  /* 0x00000004080872a4 */ /* 0x000fc6000f8e020d */
[----:B------:R-:W-:Y:S02]  /*06a0*/  UMOV UR4, 0x20 ;  /* 0x0000002000047882 */ /* 0x000fe40000000000 */
[----:B------:R-:W-:-:S04]  /*06b0*/  @!UP0 UIADD3 UR4, -UR4, 0x100000, URZ ;  /* 0x0010000004048890 */ /* 0x000fc8000fffe13f */
[----:B------:R-:W-:Y:S02]  /*06c0*/  @!UP0 USHF.L.U32 UR5, UR4, 0xb, URZ ;  /* 0x0000000b04058899 */ /* 0x000fe4000800063f */
[----:B------:R-:W-:Y:S01]  /*06d0*/  @!UP0 USHF.L.U32 UR4, UR4, 0x1, URZ ;  /* 0x0000000104048899 */ /* 0x000fe2000800063f */
[----:B------:R-:W-:Y:S01]  /*06e0*/  ISETP.NE.AND P3, PT, R3, UR8, PT ;  /* 0x0000000803007c0c */ /* 0x000fe2000bf65270 */
[----:B0-----:R-:W-:Y:S01]  /*06f0*/  @!UP0 ULEA UR6, UR7, UR6, 0x18 ;  /* 0x0000000607068291 */ /* 0x001fe2000f8ec03f */
[----:B------:R-:W0:Y:S01]  /*0700*/  LDC R3, c[0x0][0x140] ;  /* 0x00005000ff037b82 */ /* 0x000e220000000800 */
[----:B-1----:R-:W-:Y:S01]  /*0710*/  R2UR UR12, R6 ;  /* 0x00000000060c72ca */ /* 0x002fe200000e0000 */
[----:B------:R-:W-:Y:S01]  /*0720*/  VOTEU.ALL UP0, P0 ;  /* 0x00000000003f7886 */ /* 0x000fe20000000000 */
[----:B------:R-:W-:-:S04]  /*0730*/  LOP3.LUT P0, RZ, R5, 0x7, RZ, 0xc0, !PT ;  /* 0x0000000705ff7812 */ /* 0x000fc8000780c0ff */
[C---:B------:R-:W-:Y:S01]  /*0740*/  ISETP.LT.U32.AND P0, PT, R19.reuse, 0x2, !P0 ;  /* 0x000000021300780c */ /* 0x040fe20004701070 */
[----:B------:R-:W1:Y:S03]  /*0750*/  FENCE.VIEW.ASYNC.S ;  /* 0x00000000000073c6 */ /* 0x000e660000000000 */
[----:B-1----:R-:W1:Y:S01]  /*0760*/  @!UP0 SYNCS.EXCH.64 URZ, [UR6+0x60], UR4 ;  /* 0x00006004063f85b2 */ /* 0x002e620008000100 */
[----:B------:R-:W-:Y:S02]  /*0770*/  @P3 LEA.HI R0, R19, R19, RZ, 0x1 ;  /* 0x0000001313003211 */ /* 0x000fe400078f08ff */
[----:B------:R-:W-:Y:S02]  /*0780*/  UIADD3 UR12, -UR12, URZ, URZ ;  /* 0x0000003f0c0c7290 */ /* 0x000fe4000fffe13f */
[----:B------:R-:W-:Y:S02]  /*0790*/  @P3 SHF.R.S32.HI R0, RZ, 0x1, R0 ;  /* 0x00000001ff003819 */ /* 0x000fe40000011400 */
[----:B0-----:R-:W-:-:S02]  /*07a0*/  ISETP.EQ.U32.AND P2, PT, R3, 0x1, PT ;  /* 0x000000010300780c */ /* 0x001fc40003f42070 */
[----:B------:R-:W-:Y:S01]  /*07b0*/  SEL R3, RZ, 0x1, !P0 ;  /* 0x00000001ff037807 */ /* 0x000fe20004000000 */
[----:B------:R0:W1:Y:S01]  /*07c0*/  @!UP1 SYNCS.EXCH.64 URZ, [UR6+0x68], UR4 ;  /* 0x00006804063f95b2 */ /* 0x0000620008000100 */
[----:B------:R-:W-:Y:S01]  /*07d0*/  NOP ;  /* 0x0000000000007918 */ /* 0x000fe20000000000 */
[----:B0-----:R-:W-:-:S06]  /*07e0*/  UIMAD UR4, UR11, UR12, UR10 ;  /* 0x0000000c0b0472a4 */ /* 0x001fcc000f8e020a */
[----:B------:R-:W-:-:S04]  /*07f0*/  @P3 ISETP.NE.AND P4, PT, R0, UR4, PT ;  /* 0x0000000400003c0c */ /* 0x000fc8000bf85270 */
[----:B------:R-:W-:-:S04]  /*0800*/  @P3 SEL R18, RZ, 0x1, P4 ;  /* 0x00000001ff123807 */ /* 0x000fc80002000000 */
[----:B------:R-:W-:Y:S01]  /*0810*/  LOP3.LUT R18, R18, R3, RZ, 0xc0, !PT ;  /* 0x0000000312127212 */ /* 0x000fe200078ec0ff */
[----:B------:R-:W-:Y:S06]  /*0820*/  @!P2 BRA `(.L_x_3) ;  /* 0x000000000008a947 */ /* 0x000fec0003800000 */
[----:B-1234-:R-:W-:Y:S01]  /*0830*/  UCGABAR_ARV ;  /* 0x00000000000079c7 */ /* 0x01efe20008000000 */
[----:B------:R-:W-:Y:S05]  /*0840*/  BRA `(.L_x_4) ;  /* 0x0000000000047947 */ /* 0x000fea0003800000 */
.L_x_3:
[----:B-1234-:R-:W-:Y:S01]  /*0850*/  NOP ;  /* 0x0000000000007918 */ /* 0x01efe20000000000 */
.L_x_4:
[----:B------:R-:W-:Y:S01]  /*0860*/  ULDC UR4, c[0x0][0x65c] ;  /* 0x0001970000047ab9 */ /* 0x000fe20000000800 */
[----:B------:R-:W-:Y:S01]  /*0870*/  UMOV UR5, URZ ;  /* 0x0000003f00057c82 */ /* 0x000fe20008000000 */
[----:B------:R-:W-:-:S03]  /*0880*/  UISETP.NE.AND UP0, UPT, UR4, 0x1, UPT ;  /* 0x000000010400788c */ /* 0x000fc6000bf05270 */
[----:B------:R-:W-:Y:S01]  /*0890*/  UMOV UR4, UR13 ;  /* 0x0000000d00047c82 */ /* 0x000fe20008000000 */
[----:B------:R-:W-:Y:S02]  /*08a0*/  UP2UR UR46, UPR, URZ, 0x1 ;  /* 0x000000013f2e7883 */ /* 0x000fe40008000000 */
[----:B------:R-:W-:Y:S02]  /*08b0*/  PLOP3.LUT P3, PT, PT, PT, UP0, 0x80, 0x0 ;  /* 0x000000000000781c */ /* 0x000fe40003f6f008 */
[----:B------:R-:W-:Y:S02]  /*08c0*/  PLOP3.LUT P4, PT, PT, PT, UP0, 0x80, 0x0 ;  /* 0x000000000000781c */ /* 0x000fe40003f8f008 */
[----:B------:R-:W-:Y:S01]  /*08d0*/  PLOP3.LUT P5, PT, PT, PT, UP0, 0x80, 0x0 ;  /* 0x000000000000781c */ /* 0x000fe20003faf008 */
[----:B------:R-:W-:Y:S01]  /*08e0*/  @UP0 ULDC UR14, c[0x0][0x10] ;  /* 0x00000400000e0ab9 */ /* 0x000fe20000000800 */
[----:B------:R-:W-:Y:S01]  /*08f0*/  @UP0 UMOV UR6, UR10 ;  /* 0x0000000a00060c82 */ /* 0x000fe20008000000 */
[----:B------:R-:W-:Y:S01]  /*0900*/  @UP0 UMOV UR7, URZ ;  /* 0x0000003f00070c82 */ /* 0x000fe20008000000 */
[----:B------:R-:W-:Y:S01]  /*0910*/  PLOP3.LUT P0, PT, PT, PT, UP0, 0x80, 0x0 ;  /* 0x000000000000781c */ /* 0x000fe20003f0f008 */
[----:B------:R-:W-:-:S03]  /*0920*/  @UP0 UIMAD.WIDE.U32 UR14, UR13, UR14, UR6 ;  /* 0x0000000e0d0e02a5 */ /* 0x000fc6000f8e0006 */
[----:B------:R-:W-:Y:S01]  /*0930*/  @!UP0 ULDC UR7, c[0x0][0xc] ;  /* 0x0000030000078ab9 */ /* 0x000fe20000000800 */
[----:B------:R-:W-:Y:S01]  /*0940*/  @UP0 UMOV UR6, URZ ;  /* 0x0000003f00060c82 */ /* 0x000fe20008000000 */
[----:B------:R-:W-:Y:S01]  /*0950*/  @!UP0 UIMAD.WIDE.U32 UR4, UR10, UR7, UR4 ;  /* 0x000000070a0482a5 */ /* 0x000fe2000f8e0004 */
[----:B------:R-:W-:Y:S01]  /*0960*/  IMAD.U32 R17, RZ, RZ, UR15 ;  /* 0x0000000fff117e24 */ /* 0x000fe2000f8e00ff */
[----:B------:R-:W-:Y:S01]  /*0970*/  @UP0 UIADD3 UR6, UR15, UR6, URZ ;  /* 0x000000060f060290 */ /* 0x000fe2000fffe03f */
[----:B------:R-:W-:-:S03]  /*0980*/  IMAD.U32 R16, RZ, RZ, UR14 ;  /* 0x0000000eff107e24 */ /* 0x000fc6000f8e00ff */
[----:B------:R-:W-:Y:S02]  /*0990*/  IMAD.U32 R4, RZ, RZ, UR4 ;  /* 0x00000004ff047e24 */ /* 0x000fe4000f8e00ff */
[----:B------:R-:W-:Y:S01]  /*09a0*/  IMAD.U32 R7, RZ, RZ, UR5 ;  /* 0x00000005ff077e24 */ /* 0x000fe2000f8e00ff */
[----:B------:R-:W-:Y:S01]  /*09b0*/  @P3 MOV R17, UR6 ;  /* 0x0000000600113c02 */ /* 0x000fe20008000f00 */
[----:B------:R-:W-:Y:S02]  /*09c0*/  IMAD.U32 R5, RZ, RZ, UR5 ;  /* 0x00000005ff057e24 */ /* 0x000fe4000f8e00ff */
[----:B------:R-:W-:Y:S02]  /*09d0*/  IMAD.U32 R6, RZ, RZ, UR4 ;  /* 0x00000004ff067e24 */ /* 0x000fe4000f8e00ff */
[----:B------:R-:W-:Y:S02]  /*09e0*/  @!P4 IMAD.MOV.U32 R16, RZ, RZ, R4 ;  /* 0x000000ffff10c224 */ /* 0x000fe400078e0004 */
[----:B------:R-:W-:Y:S01]  /*09f0*/  @!P5 IMAD.MOV.U32 R17, RZ, RZ, R7 ;  /* 0x000000ffff11d224 */ /* 0x000fe200078e0007 */
[----:B------:R-:W-:Y:S06]  /*0a00*/  @!P2 BRA `(.L_x_5) ;  /* 0x00000000000ca947 */ /* 0x000fec0003800000 */
[----:B------:R-:W-:Y:S01]  /*0a10*/  UCGABAR_WAIT ;  /* 0x0000000000007dc7 */ /* 0x000fe20008000000 */
[----:B------:R-:W-:Y:S01]  /*0a20*/  CCTL.IVALL ;  /* 0x00000000ff00798f */ /* 0x000fe20002000000 */
[----:B------:R-:W-:Y:S05]  /*0a30*/  BRA `(.L_x_6) ;  /* 0x0000000000047947 */ /* 0x000fea0003800000 */
.L_x_5:
[----:B------:R-:W-:Y:S06]  /*0a40*/  BAR.SYNC.DEFER_BLOCKING 0x0 ;  /* 0x0000000000007b1d */ /* 0x000fec0000010000 */
.L_x_6:
[----:B------:R-:W-:Y:S05]  /*0a50*/  @!P1 BRA `(.L_x_7) ;  /* 0x000000ec00b49947 */ /* 0x000fea0003800000 */
[----:B------:R-:W-:-:S06]  /*0a60*/  UISETP.GT.U32.AND UP0, UPT, UR16, 0x1, UPT ;  /* 0x000000011000788c */ /* 0x000fcc000bf04070 */
[----:B------:R-:W-:-:S13]  /*0a70*/  PLOP3.LUT P0, PT, PT, PT, UP0, 0x80, 0x0 ;  /* 0x000000000000781c */ /* 0x000fda0003f0f008 */
[----:B------:R-:W-:Y:S05]  /*0a80*/  @P0 EXIT ;  /* 0x000000000000094d */ /* 0x000fea0003800000 */
[----:B------:R-:W-:Y:S01]  /*0a90*/  ULDC.64 UR4, c[0x0][0x650] ;  /* 0x0001940000047ab9 */ /* 0x000fe20000000a00 */
[----:B------:R-:W-:Y:S01]  /*0aa0*/  UMOV UR41, 0xffffffff ;  /* 0xffffffff00297882 */ /* 0x000fe20000000000 */
[----:B------:R-:W-:Y:S01]  /*0ab0*/  ISETP.GE.U32.AND P0, PT, R16, UR4, PT ;  /* 0x0000000410007c0c */ /* 0x000fe2000bf06070 */
[----:B------:R-:W-:Y:S01]  /*0ac0*/  UMOV UR42, 0xffffffff ;  /* 0xffffffff002a7882 */ /* 0x000fe20000000000 */
[----:B------:R-:W-:Y:S01]  /*0ad0*/  UMOV UR43, 0xffffffff ;  /* 0xffffffff002b7882 */ /* 0x000fe20000000000 */
[----:B------:R-:W-:Y:S02]  /*0ae0*/  PRMT R0, RZ, 0x7610, R0 ;  /* 0x00007610ff007816 */ /* 0x000fe40000000000 */
[----:B------:R-:W-:-:S13]  /*0af0*/  ISETP.GE.U32.AND.EX P0, PT, R17, UR5, PT, P0 ;  /* 0x0000000511007c0c */ /* 0x000fda000bf06100 */
[----:B------:R-:W-:Y:S05]  /*0b00*/  @P0 BRA `(.L_x_8) ;  /* 0x0000000400480947 */ /* 0x000fea0003800000 */
[----:B------:R-:W-:Y:S01]  /*0b10*/  ULDC.64 UR16, c[0x0][0x628] ;  /* 0x00018a0000107ab9 */ /* 0x000fe20000000a00 */
[C---:B------:R-:W-:Y:S01]  /*0b20*/  R2UR UR19, R16.reuse ;  /* 0x00000000101372ca */ /* 0x040fe200000e0000 */
[----:B------:R-:W-:Y:S01]  /*0b30*/  ULDC UR18, c[0x0][0x630] ;  /* 0x00018c0000127ab9 */ /* 0x000fe20000000800 */
[----:B------:R-:W-:Y:S02]  /*0b40*/  ISETP.NE.U32.AND P0, PT, RZ, UR16, PT ;  /* 0x00000010ff007c0c */ /* 0x000fe4000bf05070 */
[----:B------:R-:W-:Y:S02]  /*0b50*/  R2UR UR4, R16 ;  /* 0x00000000100472ca */ /* 0x000fe400000e0000 */
[----:B------:R-:W-:Y:S02]  /*0b60*/  ISETP.NE.AND.EX P0, PT, RZ, UR17, PT, P0 ;  /* 0x00000011ff007c0c */ /* 0x000fe4000bf05300 */
[----:B------:R-:W-:-:S11]  /*0b70*/  R2UR UR5, R17 ;  /* 0x00000000110572ca */ /* 0x000fd600000e0000 */
[----:B------:R-:W-:Y:S05]  /*0b80*/  @!P0 BRA `(.L_x_9) ;  /* 0x0000000000308947 */ /* 0x000fea0003800000 */
[----:B------:R-:W-:Y:S01]  /*0b90*/  R2UR UR4, R16 ;  /* 0x00000000100472ca */ /* 0x000fe200000e0000 */
[----:B------:R-:W-:Y:S01]  /*0ba0*/  ULDC UR9, c[0x0][0x634] ;  /* 0x00018d0000097ab9 */ /* 0x000fe20000000800 */
[----:B------:R-:W-:-:S11]  /*0bb0*/  R2UR UR13, R17 ;  /* 0x00000000110d72ca */ /* 0x000fd600000e0000 */
[----:B------:R-:W-:-:S04]  /*0bc0*/  UIADD3 UR9, UP0, UR4, UR9, URZ ;  /* 0x0000000904097290 */ /* 0x000fc8000ff1e03f */
[----:B------:R-:W-:-:S04]  /*0bd0*/  UIADD3.X UR13, URZ, UR13, URZ, UP0, !UPT ;  /* 0x0000000d3f0d7290 */ /* 0x000fc800087fe43f */
[----:B------:R-:W-:-:S04]  /*0be0*/  UIMAD.WIDE.U32 UR4, UR13, UR16, URZ ;  /* 0x000000100d0472a5 */ /* 0x000fc8000f8e003f */
[----:B------:R-:W-:Y:S02]  /*0bf0*/  UIMAD.WIDE.U32 UR6, UP0, UR9, UR17, UR4 ;  /* 0x00000011090672a5 */ /* 0x000fe4000f800004 */
[----:B------:R-:W-:Y:S02]  /*0c00*/  UIMAD.WIDE.U32 UR4, UR9, UR16, URZ ;  /* 0x00000010090472a5 */ /* 0x000fe4000f8e003f */
[----:B------:R-:W-:Y:S02]  /*0c10*/  UIADD3.X UR15, URZ, URZ, URZ, UP0, !UPT ;  /* 0x0000003f3f0f7290 */ /* 0x000fe400087fe43f */
[----:B------:R-:W-:Y:S01]  /*0c20*/  UIADD3 URZ, UP0, UR5, UR6, URZ ;  /* 0x00000006053f7290 */ /* 0x000fe2000ff1e03f */
[----:B------:R-:W-:-:S03]  /*0c30*/  UMOV UR14, UR7 ;  /* 0x00000007000e7c82 */ /* 0x000fc60008000000 */
[----:B------:R-:W-:-:S12]  /*0c40*/  UIMAD.WIDE.U32.X UR4, UR13, UR17, UR14, UP0 ;  /* 0x000000110d0472a5 */ /* 0x000fd800080e040e */
.L_x_9:
[----:B------:R-:W-:Y:S01]  /*0c50*/  USHF.R.U64 UR43, UR4, UR18, UR5 ;  /* 0x00000012042b7299 */ /* 0x000fe20008001205 */
[----:B------:R-:W-:Y:S01]  /*0c60*/  R2UR UR7, R17 ;  /* 0x00000000110772ca */ /* 0x000fe200000e0000 */
[----:B------:R-:W-:Y:S02]  /*0c70*/  USHF.R.U32.HI UR4, URZ, UR18, UR5 ;  /* 0x000000123f047299 */ /* 0x000fe40008011605 */
[----:B------:R-:W-:Y:S01]  /*0c80*/  UIADD3 UR5, UP0, URZ, -UR43, URZ ;  /* 0x8000002b3f057290 */ /* 0x000fe2000ff1e03f */
[----:B------:R-:W-:Y:S01]  /*0c90*/  ULDC.64 UR14, c[0x0][0x620] ;  /* 0x00018800000e7ab9 */ /* 0x000fe20000000a00 */
[----:B------:R-:W-:Y:S02]  /*0ca0*/  UMOV UR6, UR19 ;  /* 0x0000001300067c82 */ /* 0x000fe40008000000 */
[----:B------:R-:W-:Y:S01]  /*0cb0*/  UIADD3.X UR4, URZ, ~UR4, URZ, UP0, !UPT ;  /* 0x800000043f047290 */ /* 0x000fe200087fe43f */
[----:B------:R-:W-:Y:S01]  /*0cc0*/  ULDC UR9, c[0x0][0x618] ;  /* 0x0001860000097ab9 */ /* 0x000fe20000000800 */
[----:B------:R-:W-:-:S02]  /*0cd0*/  UIMAD UR12, UR11, UR12, UR10 ;  /* 0x0000000c0b0c72a4 */ /* 0x000fc4000f8e020a */
[----:B------:R-:W-:Y:S02]  /*0ce0*/  UIMAD UR4, UR4, UR14, URZ ;  /* 0x0000000e040472a4 */ /* 0x000fe4000f8e023f */
[----:B------:R-:W-:Y:S02]  /*0cf0*/  UIMAD.WIDE.U32 UR6, UR5, UR14, UR6 ;  /* 0x0000000e050672a5 */ /* 0x000fe4000f8e0006 */
[----:B------:R-:W-:Y:S01]  /*0d00*/  UIMAD UR4, UR5, UR15, UR4 ;  /* 0x0000000f050472a4 */ /* 0x000fe2000f8e0204 */
[----:B------:R-:W-:Y:S01]  /*0d10*/  ULDC UR10, c[0x0][0x608] ;  /* 0x00018200000a7ab9 */ /* 0x000fe20000000800 */
[----:B------:R-:W-:Y:S02]  /*0d20*/  ULDC UR18, c[0x0][0x658] ;  /* 0x0001960000127ab9 */ /* 0x000fe40000000800 */
[----:B------:R-:W-:Y:S01]  /*0d30*/  UIADD3 UR7, UR7, UR4, URZ ;  /* 0x0000000407077290 */ /* 0x000fe2000fffe03f */
[----:B------:R-:W-:Y:S02]  /*0d40*/  UMOV UR11, 0xffffffff ;  /* 0xffffffff000b7882 */ /* 0x000fe40000000000 */
[----:B------:R-:W-:Y:S01]  /*0d50*/  ULDC.64 UR4, c[0x0][0x640] ;  /* 0x0001900000047ab9 */ /* 0x000fe20000000a00 */
[----:B------:R-:W-:Y:S01]  /*0d60*/  USHF.R.U64 UR16, UR6, UR9, UR7 ;  /* 0x0000000906107299 */ /* 0x000fe20008001207 */
[----:B------:R-:W-:Y:S01]  /*0d70*/  ISETP.NE.U32.AND P0, PT, RZ, UR4, PT ;  /* 0x00000004ff007c0c */ /* 0x000fe2000bf05070 */
[----:B------:R-:W-:-:S02]  /*0d80*/  USHF.R.U32.HI UR7, URZ, UR9, UR7 ;  /* 0x000000093f077299 */ /* 0x000fc40008011607 */
[----:B------:R-:W-:Y:S01]  /*0d90*/  USHF.L.U32 UR6, UR11, UR18, URZ ;  /* 0x000000120b067299 */ /* 0x000fe2000800063f */
[----:B------:R-:W-:Y:S01]  /*0da0*/  ISETP.NE.AND.EX P0, PT, RZ, UR5, PT, P0 ;  /* 0x00000005ff007c0c */ /* 0x000fe2000bf05300 */
[----:B------:R-:W-:Y:S02]  /*0db0*/  USHF.R.U64 UR22, UR16, UR10, UR7 ;  /* 0x0000000a10167299 */ /* 0x000fe40008001207 */
[----:B------:R-:W-:Y:S02]  /*0dc0*/  USHF.R.U32.HI UR7, URZ, UR10, UR7 ;  /* 0x0000000a3f077299 */ /* 0x000fe40008011607 */
[----:B------:R-:W-:Y:S02]  /*0dd0*/  UISETP.NE.AND UP1, UPT, UR46, URZ, UPT ;  /* 0x0000003f2e00728c */ /* 0x000fe4000bf25270 */
[----:B------:R-:W-:Y:S01]  /*0de0*/  USHF.R.U64 UR23, UR22, UR18, UR7 ;  /* 0x0000001216177299 */ /* 0x000fe20008001207 */
[----:B------:R-:W-:Y:S01]  /*0df0*/  ULDC UR17, c[0x0][0x600] ;  /* 0x0001800000117ab9 */ /* 0x000fe20000000800 */
[----:B------:R-:W-:-:S02]  /*0e00*/  ULOP3.LUT UR13, URZ, UR6, URZ, 0x33, !UPT ;  /* 0x000000063f0d7292 */ /* 0x000fc4000f8e333f */
[----:B------:R-:W-:Y:S02]  /*0e10*/  UIADD3 UR15, UR17, -0x1, URZ ;  /* 0xffffffff110f7890 */ /* 0x000fe4000fffe03f */
[----:B------:R-:W-:Y:S02]  /*0e20*/  USEL UR12, UR8, UR12, !UP1 ;  /* 0x0000000c080c7287 */ /* 0x000fe4000c800000 */
[----:B------:R-:W-:Y:S01]  /*0e30*/  USHF.R.U32.HI UR7, URZ, UR18, UR7 ;  /* 0x000000123f077299 */ /* 0x000fe20008011607 */
[----:B------:R-:W-:Y:S01]  /*0e40*/  ULDC UR19, c[0x0][0x648] ;  /* 0x0001920000137ab9 */ /* 0x000fe20000000800 */
[----:B------:R-:W-:Y:S01]  /*0e50*/  ULDC UR20, c[0x0][0x638] ;  /* 0x00018e0000147ab9 */ /* 0x000fe20000000800 */
[----:B------:R-:W-:Y:S01]  /*0e60*/  UMOV UR21, 0x1 ;  /* 0x0000000100157882 */ /* 0x000fe20000000000 */
[----:B------:R-:W-:Y:S01]  /*0e70*/  UMOV UR6, UR23 ;  /* 0x0000001700067c82 */ /* 0x000fe20008000000 */
[----:B------:R-:W-:Y:S07]  /*0e80*/  @!P0 BRA `(.L_x_10) ;  /* 0x0000000000308947 */ /* 0x000fee0003800000 */
[----:B------:R-:W-:Y:S02]  /*0e90*/  ULDC UR10, c[0x0][0x64c] ;  /* 0x00019300000a7ab9 */ /* 0x000fe40000000800 */
        /* <DEDUP_REMOVED lines=8> */
[----:B------:R-:W-:-:S07]  /*0f20*/  UIMAD.WIDE.U32.X UR4, UR14, UR5, UR10, UP0 ;  /* 0x000000050e0472a5 */ /* 0x000fce00080e040a */
[----:B------:R-:W-:Y:S01]  /*0f30*/  UMOV UR6, UR4 ;  /* 0x0000000400067c82 */ /* 0x000fe20008000000 */
[----:B------:R-:W-:-:S05]  /*0f40*/  UMOV UR7, UR5 ;  /* 0x0000000500077c82 */ /* 0x000fca0008000000 */
.L_x_10:
[----:B------:R-:W-:Y:S01]  /*0f50*/  USHF.R.U64 UR5, UR6, UR19, UR7 ;  /* 0x0000001306057299 */ /* 0x000fe20008001207 */
[----:B------:R-:W-:Y:S01]  /*0f60*/  IMAD.MOV.U32 R0, RZ, RZ, 0x1 ;  /* 0x00000001ff007424 */ /* 0x000fe200078e00ff */
[----:B------:R-:W-:Y:S02]  /*0f70*/  USHF.L.U32 UR4, UR21, UR18, URZ ;  /* 0x0000001215047299 */ /* 0x000fe4000800063f */
[----:B------:R-:W-:Y:S02]  /*0f80*/  ULOP3.LUT UR13, UR22, UR13, URZ, 0xc0, !UPT ;  /* 0x0000000d160d7292 */ /* 0x000fe4000f8ec03f */
[----:B------:R-:W-:Y:S02]  /*0f90*/  UIADD3 UR6, -UR5, URZ, URZ ;  /* 0x0000003f05067290 */ /* 0x000fe4000fffe13f */
[----:B------:R-:W-:Y:S02]  /*0fa0*/  UIMAD UR13, UR4, UR5, UR13 ;  /* 0x00000005040d72a4 */ /* 0x000fe4000f8e020d */
[----:B------:R-:W-:-:S02]  /*0fb0*/  ULOP3.LUT UR15, UR16, UR15, URZ, 0xc0, !UPT ;  /* 0x0000000f100f7292 */ /* 0x000fc4000f8ec03f */
[----:B------:R-:W-:Y:S01]  /*0fc0*/  UIMAD UR4, UR6, UR20, UR23 ;  /* 0x00000014060472a4 */ /* 0x000fe2000f8e0217 */
[----:B------:R-:W-:Y:S01]  /*0fd0*/  ULDC UR5, c[0x0][0x610] ;  /* 0x0001840000057ab9 */ /* 0x000fe20000000800 */
[----:B------:R-:W-:Y:S02]  /*0fe0*/  UISETP.NE.AND UP0, UPT, UR46, URZ, UPT ;  /* 0x0000003f2e00728c */ /* 0x000fe4000bf05270 */
[----:B------:R-:W-:Y:S02]  /*0ff0*/  UIMAD UR12, UR13, UR5, UR12 ;  /* 0x000000050d0c72a4 */ /* 0x000fe4000f8e020c */
[----:B------:R-:W-:-:S04]  /*1000*/  UIMAD UR4, UR4, UR17, UR15 ;  /* 0x00000011040472a4 */ /* 0x000fc8000f8e020f */
[----:B------:R-:W-:Y:S02]  /*1010*/  USEL UR42, UR4, UR12, !UP0 ;  /* 0x0000000c042a7287 */ /* 0x000fe4000c000000 */
[----:B------:R-:W-:-:S12]  /*1020*/  USEL UR41, UR12, UR4, !UP0 ;  /* 0x000000040c297287 */ /* 0x000fd8000c000000 */
.L_x_8:
[----:B------:R-:W-:-:S08]  /*1030*/  NOP ;  /* 0x0000000000007918 */ /* 0x000fd00000000000 */
[----:B------:R-:W0:Y:S02]  /*1040*/  USETMAXREG.TRY_ALLOC.CTAPOOL UP0, 0xe8 ;  /* 0x000000e8000079c8 */ /* 0x000e240008000600 */
[----:B0-----:R-:W-:-:S13]  /*1050*/  PLOP3.LUT P0, PT, PT, PT, UP0, 0x80, 0x0 ;  /* 0x000000000000781c */ /* 0x001fda0003f0f008 */
[----:B------:R-:W-:Y:S05]  /*1060*/  @!P0 BRA `(.L_x_8) ;  /* 0xfffffffc00f08947 */ /* 0x000fea000383ffff */
[----:B------:R-:W-:Y:S01]  /*1070*/  ULDC.64 UR4, c[0x0][0x598] ;  /* 0x0001660000047ab9 */ /* 0x000fe20000000a00 */
[----:B------:R-:W-:Y:S01]  /*1080*/  ULDC.64 UR36, c[0x0][0x208] ;  /* 0x0000820000247ab9 */ /* 0x000fe20000000a00 */
[----:B------:R-:W-:-:S04]  /*1090*/  ISETP.NE.U32.AND P0, PT, RZ, UR4, PT ;  /* 0x00000004ff007c0c */ /* 0x000fc8000bf05070 */
[----:B------:R-:W-:-:S13]  /*10a0*/  ISETP.NE.AND.EX P0, PT, RZ, UR5, PT, P0 ;  /* 0x00000005ff007c0c */ /* 0x000fda000bf05300 */
[----:B------:R-:W-:Y:S05]  /*10b0*/  @!P0 BRA `(.L_x_11) ;  /* 0x00000000001c8947 */ /* 0x000fea0003800000 */
[----:B------:R-:W0:Y:S02]  /*10c0*/  LDC.64 R4, c[0x0][0x598] ;  /* 0x00016600ff047b82 */ /* 0x000e240000000a00 */
[----:B0-----:R-:W2:Y:S02]  /*10d0*/  LDG.E.64 R4, desc[UR36][R4.64] ;  /* 0x0000002404047981 */ /* 0x001ea4000c1e1b00 */
[----:B--2---:R-:W-:-:S04]  /*10e0*/  ISETP.NE.U32.AND P0, PT, R4, RZ, PT ;  /* 0x000000ff0400720c */ /* 0x004fc80003f05070 */
[----:B------:R-:W-:-:S13]  /*10f0*/  ISETP.NE.AND.EX P0, PT, R5, RZ, PT, P0 ;  /* 0x000000ff0500720c */ /* 0x000fda0003f05300 */
[----:B------:R-:W-:Y:S05]  /*1100*/  @!P0 BRA `(.L_x_11) ;  /* 0x0000000000088947 */ /* 0x000fea0003800000 */
[----:B------:R0:W5:Y:S01]  /*1110*/  LD.E R22, desc[UR36][R4.64] ;  /* 0x0000002404167980 */ /* 0x000162000c101900 */
[----:B------:R-:W-:Y:S05]  /*1120*/  BRA `(.L_x_12) ;  /* 0x0000000000247947 */ /* 0x000fea0003800000 */
.L_x_11:
[----:B------:R-:W-:Y:S02]  /*1130*/  ULDC.64 UR4, c[0x0][0x588] ;  /* 0x0001620000047ab9 */ /* 0x000fe40000000a00 */
[----:B------:R-:W-:-:S04]  /*1140*/  ISETP.NE.U32.AND P0, PT, RZ, UR4, PT ;  /* 0x00000004ff007c0c */ /* 0x000fc8000bf05070 */
[----:B------:R-:W-:-:S13]  /*1150*/  ISETP.NE.AND.EX P0, PT, RZ, UR5, PT, P0 ;  /* 0x00000005ff007c0c */ /* 0x000fda000bf05300 */
[----:B------:R-:W-:Y:S05]  /*1160*/  @!P0 BRA `(.L_x_13) ;  /* 0x00000000000c8947 */ /* 0x000fea0003800000 */
[----:B------:R-:W0:Y:S02]  /*1170*/  LDC.64 R22, c[0x0][0x588] ;  /* 0x00016200ff167b82 */ /* 0x000e240000000a00 */
[----:B0-----:R1:W5:Y:S01]  /*1180*/  LDG.E R22, desc[UR36][R22.64] ;  /* 0x0000002416167981 */ /* 0x001362000c1e1900 */
[----:B------:R-:W-:Y:S05]  /*1190*/  BRA `(.L_x_12) ;  /* 0x0000000000087947 */ /* 0x000fea0003800000 */
.L_x_13:
[----:B------:R-:W-:Y:S02]  /*11a0*/  ULDC UR4, c[0x0][0x580] ;  /* 0x0001600000047ab9 */ /* 0x000fe40000000800 */
[----:B------:R-:W-:-:S07]  /*11b0*/  IMAD.U32 R22, RZ, RZ, UR4 ;  /* 0x00000004ff167e24 */ /* 0x000fce000f8e00ff */
.L_x_12:
[----:B------:R-:W-:Y:S02]  /*11c0*/  ULDC.64 UR4, c[0x0][0x5a0] ;  /* 0x0001680000047ab9 */ /* 0x000fe40000000a00 */
[----:B------:R-:W-:-:S04]  /*11d0*/  ISETP.NE.U32.AND P0, PT, RZ, UR4, PT ;  /* 0x00000004ff007c0c */ /* 0x000fc8000bf05070 */
[----:B------:R-:W-:-:S13]  /*11e0*/  ISETP.NE.AND.EX P0, PT, RZ, UR5, PT, P0 ;  /* 0x00000005ff007c0c */ /* 0x000fda000bf05300 */
[----:B------:R-:W-:Y:S05]  /*11f0*/  @!P0 BRA `(.L_x_14) ;  /* 0x00000000001c8947 */ /* 0x000fea0003800000 */
[----:B0-----:R-:W0:Y:S02]  /*1200*/  LDC.64 R4, c[0x0][0x5a0] ;  /* 0x00016800ff047b82 */ /* 0x001e240000000a00 */
[----:B0-----:R-:W2:Y:S02]  /*1210*/  LDG.E.64 R4, desc[UR36][R4.64] ;  /* 0x0000002404047981 */ /* 0x001ea4000c1e1b00 */
[----:B--2---:R-:W-:-:S04]  /*1220*/  ISETP.NE.U32.AND P0, PT, R4, RZ, PT ;  /* 0x000000ff0400720c */ /* 0x004fc80003f05070 */
[----:B------:R-:W-:-:S13]  /*1230*/  ISETP.NE.AND.EX P0, PT, R5, RZ, PT, P0 ;  /* 0x000000ff0500720c */ /* 0x000fda0003f05300 */
[----:B------:R-:W-:Y:S05]  /*1240*/  @!P0 BRA `(.L_x_14) ;  /* 0x0000000000088947 */ /* 0x000fea0003800000 */
[----:B-1----:R0:W5:Y:S01]  /*1250*/  LD.E R23, desc[UR36][R4.64] ;  /* 0x0000002404177980 */ /* 0x002162000c101900 */
[----:B------:R-:W-:Y:S05]  /*1260*/  BRA `(.L_x_15) ;  /* 0x0000000000247947 */ /* 0x000fea0003800000 */
.L_x_14:
[----:B------:R-:W-:Y:S02]  /*1270*/  ULDC.64 UR4, c[0x0][0x590] ;  /* 0x0001640000047ab9 */ /* 0x000fe40000000a00 */
[----:B------:R-:W-:-:S04]  /*1280*/  ISETP.NE.U32.AND P0, PT, RZ, UR4, PT ;  /* 0x00000004ff007c0c */ /* 0x000fc8000bf05070 */
[----:B------:R-:W-:-:S13]  /*1290*/  ISETP.NE.AND.EX P0, PT, RZ, UR5, PT, P0 ;  /* 0x00000005ff007c0c */ /* 0x000fda000bf05300 */
[----:B------:R-:W-:Y:S05]  /*12a0*/  @!P0 BRA `(.L_x_16) ;  /* 0x00000000000c8947 */ /* 0x000fea0003800000 */
[----:B0-----:R-:W1:Y:S02]  /*12b0*/  LDC.64 R4, c[0x0][0x590] ;  /* 0x00016400ff047b82 */ /* 0x001e640000000a00 */
[----:B-1----:R1:W5:Y:S01]  /*12c0*/  LDG.E R23, desc[UR36][R4.64] ;  /* 0x0000002404177981 */ /* 0x002362000c1e1900 */
[----:B------:R-:W-:Y:S05]  /*12d0*/  BRA `(.L_x_15) ;  /* 0x0000000000087947 */ /* 0x000fea0003800000 */
.L_x_16:
[----:B------:R-:W-:Y:S02]  /*12e0*/  ULDC UR4, c[0x0][0x584] ;  /* 0x0001610000047ab9 */ /* 0x000fe40000000800 */
[----:B-1----:R-:W-:-:S07]  /*12f0*/  IMAD.U32 R23, RZ, RZ, UR4 ;  /* 0x00000004ff177e24 */ /* 0x002fce000f8e00ff */
.L_x_15:
[----:B------:R-:W-:-:S13]  /*1300*/  LOP3.LUT P0, RZ, R0, 0xff, RZ, 0xc0, !PT ;  /* 0x000000ff00ff7812 */ /* 0x000fda000780c0ff */
[----:B------:R-:W-:Y:S05]  /*1310*/  @!P0 EXIT ;  /* 0x000000000000894d */ /* 0x000fea0003800000 */
[----:B------:R-:W-:Y:S01]  /*1320*/  ULDC UR4, c[0x0][0x28c] ;  /* 0x0000a30000047ab9 */ /* 0x000fe20000000800 */
[----:B------:R-:W-:Y:S01]  /*1330*/  UMOV UR38, URZ ;  /* 0x0000003f00267c82 */ /* 0x000fe20008000000 */
[----:B------:R-:W-:Y:S01]  /*1340*/  UIADD3 UR4, UR4, 0x1f, URZ ;  /* 0x0000001f04047890 */ /* 0x000fe2000fffe03f */
[----:B------:R-:W-:-:S03]  /*1350*/  UMOV UR39, URZ ;  /* 0x0000003f00277c82 */ /* 0x000fc60008000000 */
[----:B------:R-:W-:-:S04]  /*1360*/  USHF.R.S32.HI UR5, URZ, 0x1f, UR4 ;  /* 0x0000001f3f057899 */ /* 0x000fc80008011404 */
[----:B------:R-:W-:-:S04]  /*1370*/  ULEA.HI UR5, UR5, UR4, URZ, 0x5 ;  /* 0x0000000405057291 */ /* 0x000fc8000f8f283f */
[----:B------:R-:W-:-:S12]  /*1380*/  USHF.R.S32.HI UR44, URZ, 0x5, UR5 ;  /* 0x000000053f2c7899 */ /* 0x000fd80008011405 */
.L_x_412:
[----:B------:R-:W-:Y:S01]  /*1390*/  LOP3.LUT R0, R2, 0x80, RZ, 0xc0, !PT ;  /* 0x0000008002007812 */ /* 0x000fe200078ec0ff */
[----:B--2---:R-:W2:Y:S01]  /*13a0*/  S2UR UR6, SR_CgaCtaId ;  /* 0x00000000000679c3 */ /* 0x004ea20000008800 */
[----:B------:R-:W-:Y:S02]  /*13b0*/  UMOV UR45, 0x400 ;  /* 0x00000400002d7882 */ /* 0x000fe40000000000 */
[----:B------:R-:W-:-:S06]  /*13c0*/  SHF.R.U32.HI R0, RZ, 0x7, R0 ;  /* 0x00000007ff007819 */ /* 0x000fcc0000011600 */
[----:B---3--:R-:W3:Y:S01]  /*13d0*/  SHFL.IDX PT, R0, R0, RZ, 0x1f ;  /* 0x00001fff00007589 */ /* 0x008ee200000e0000 */
[----:B--2---:R-:W-:Y:S01]  /*13e0*/  ULEA UR45, UR6, UR45, 0x18 ;  /* 0x0000002d062d7291 */ /* 0x004fe2000f8ec03f */
[----:B---3--:R-:W-:-:S13]  /*13f0*/  R2UR UR4, R0 ;  /* 0x00000000000472ca */ /* 0x008fda00000e0000 */
[----:B------:R-:W-:-:S04]  /*1400*/  ULEA.HI UR5, UR4, UR4, URZ, 0x1 ;  /* 0x0000000404057291 */ /* 0x000fc8000f8f083f */
[----:B------:R-:W-:-:S04]  /*1410*/  ULOP3.LUT UR5, UR5, 0xffffe, URZ, 0xc0, !UPT ;  /* 0x000ffffe05057892 */ /* 0x000fc8000f8ec03f */
[----:B------:R-:W-:-:S03]  /*1420*/  UIADD3 UR5, UR4, -UR5, URZ ;  /* 0x8000000504057290 */ /* 0x000fc6000fffe03f */
[----:B------:R-:W-:Y:S01]  /*1430*/  ULDC UR4, c[0x0][0x28c] ;  /* 0x0000a30000047ab9 */ /* 0x000fe20000000800 */
[----:B------:R-:W-:Y:S01]  /*1440*/  ULEA UR5, UR5, UR45, 0xc ;  /* 0x0000002d05057291 */ /* 0x000fe2000f8e603f */
[----:B------:R-:W-:-:S03]  /*1450*/  ISETP.LT.AND P0, PT, RZ, UR4, PT ;  /* 0x00000004ff007c0c */ /* 0x000fc6000bf01270 */
[----:B------:R-:W-:-:S04]  /*1460*/  UIADD3 UR5, UR5, 0x100, URZ ;  /* 0x0000010005057890 */ /* 0x000fc8000fffe03f */
[----:B------:R-:W-:-:S04]  /*1470*/  USHF.R.U32.HI UR5, URZ, 0x4, UR5 ;  /* 0x000000043f057899 */ /* 0x000fc80008011605 */
[----:B------:R-:W-:Y:S02]  /*1480*/  ULOP3.LUT UR47, UR5, 0x3fff, URZ, 0xc0, !UPT ;  /* 0x00003fff052f7892 */ /* 0x000fe4000f8ec03f */
[----:B-1--45:R-:W-:Y:S10]  /*1490*/  @P0 BRA `(.L_x_17) ;  /* 0x0000000000400947 */ /* 0x032ff40003800000 */
[----:B------:R-:W-:Y:S01]  /*14a0*/  MOV R0, 0x0 ;  /* 0x0000000000007802 */ /* 0x000fe20000000f00 */
[----:B------:R-:W-:Y:S01]  /*14b0*/  ULDC.64 UR4, c[0x4][0x68] ;  /* 0x01001a0000047ab9 */ /* 0x000fe20000000a00 */
[----:B------:R-:W-:Y:S01]  /*14c0*/  ULDC.64 UR6, c[0x4][0x8] ;  /* 0x0100020000067ab9 */ /* 0x000fe20000000a00 */
[----:B01----:R-:W-:Y:S01]  /*14d0*/  MOV R4, UR4 ;  /* 0x0000000400047c02 */ /* 0x003fe20008000f00 */
[----:B------:R0:W1:Y:S01]  /*14e0*/  LDC.64 R14, c[0x4][R0] ;  /* 0x01000000000e7b82 */ /* 0x0000620000000a00 */
[----:B------:R-:W-:Y:S01]  /*14f0*/  IMAD.U32 R5, RZ, RZ, UR5 ;  /* 0x00000005ff057e24 */ /* 0x000fe2000f8e00ff */
[----:B------:R-:W-:Y:S01]  /*1500*/  ULDC.64 UR4, c[0x4][0x70] ;  /* 0x01001c0000047ab9 */ /* 0x000fe20000000a00 */
[----:B------:R-:W-:Y:S02]  /*1510*/  IMAD.U32 R10, RZ, RZ, UR6 ;  /* 0x00000006ff0a7e24 */ /* 0x000fe4000f8e00ff */
[----:B------:R-:W-:Y:S02]  /*1520*/  IMAD.U32 R6, RZ, RZ, UR4 ;  /* 0x00000004ff067e24 */ /* 0x000fe4000f8e00ff */
[----:B------:R-:W-:-:S02]  /*1530*/  IMAD.U32 R7, RZ, RZ, UR5 ;  /* 0x00000005ff077e24 */ /* 0x000fc4000f8e00ff */
[----:B------:R-:W-:Y:S02]  /*1540*/  IMAD.U32 R11, RZ, RZ, UR7 ;  /* 0x00000007ff0b7e24 */ /* 0x000fe4000f8e00ff */
[----:B------:R-:W-:Y:S02]  /*1550*/  IMAD.MOV.U32 R8, RZ, RZ, 0x1e1 ;  /* 0x000001e1ff087424 */ /* 0x000fe400078e00ff */
[----:B------:R-:W-:Y:S02]  /*1560*/  IMAD.MOV.U32 R12, RZ, RZ, 0x1 ;  /* 0x00000001ff0c7424 */ /* 0x000fe400078e00ff */
[----:B0-----:R-:W-:-:S07]  /*1570*/  IMAD.MOV.U32 R13, RZ, RZ, RZ ;  /* 0x000000ffff0d7224 */ /* 0x001fce00078e00ff */
[----:B------:R-:W-:-:S07]  /*1580*/  LEPC R20, `(.L_x_17) ;  /* 0x000000001014794e */ /* 0x000fce0000000000 */
[----:B-1---5:R-:W-:Y:S05]  /*1590*/  CALL.ABS.NOINC R14 ;  /* 0x000000000e007343 */ /* 0x022fea0003c00000 */
.L_x_17:
[----:B------:R-:W-:-:S06]  /*15a0*/  ULOP3.LUT UR4, UR40, 0x1, URZ, 0xfc, !UPT ;  /* 0x0000000128047892 */ /* 0x000fcc000f8efc3f */
[----:B------:R-:W-:-:S05]  /*15b0*/  IMAD.U32 R0, RZ, RZ, UR4 ;  /* 0x00000004ff007e24 */ /* 0x000fca000f8e00ff */
[----:B------:R-:W-:-:S13]  /*15c0*/  ISETP.NE.AND P0, PT, R0, 0x3, PT ;  /* 0x000000030000780c */ /* 0x000fda0003f05270 */
[----:B------:R-:W-:Y:S05]  /*15d0*/  @!P0 BRA `(.L_x_18) ;  /* 0x0000000000048947 */ /* 0x000fea0003800000 */
[----:B------:R-:W-:Y:S01]  /*15e0*/  BPT.TRAP 0x1 ;  /* 0x000000040000795c */ /* 0x000fe20000300000 */
.L_x_18:
[----:B------:R-:W-:Y:S01]  /*15f0*/  IMAD.U32 R0, RZ, RZ, UR38 ;  /* 0x00000026ff007e24 */ /* 0x000fe2000f8e00ff */
[----:B------:R-:W-:-:S04]  /*1600*/  MOV R3, UR39 ;  /* 0x0000002700037c02 */ /* 0x000fc80008000f00 */
[----:B------:R-:W-:Y:S02]  /*1610*/  LEA R3, R3, UR45, 0x3 ;  /* 0x0000002d03037c11 */ /* 0x000fe4000f8e18ff */
[----:B------:R-:W-:-:S04]  /*1620*/  SHF.L.U32 R0, R0, 0x1f, RZ ;  /* 0x0000001f00007819 */ /* 0x000fc800000006ff */
[----:B------:R2:W3:Y:S01]  /*1630*/  SYNCS.PHASECHK.TRANS64.TRYWAIT P1, [R3+URZ], R0 ;  /* 0x00000000030075a7 */ /* 0x0004e2000802017f */
[----:B------:R-:W-:Y:S05]  /*1640*/  @!P0 BRA `(.L_x_19) ;  /* 0x0000000000048947 */ /* 0x000fea0003800000 */
[----:B------:R-:W-:Y:S01]  /*1650*/  BPT.TRAP 0x1 ;  /* 0x000000040000795c */ /* 0x000fe20000300000 */
.L_x_19:
[----:B---3--:R-:W-:Y:S05]  /*1660*/  @P1 BRA `(.L_x_20) ;  /* 0x0000000000081947 */ /* 0x008fea0003800000 */
[----:B------:R-:W3:Y:S02]  /*1670*/  SYNCS.PHASECHK.TRANS64.TRYWAIT P1, [R3+URZ], R0 ;  /* 0x00000000030075a7 */ /* 0x000ee4000802017f */
[----:B---3--:R-:W-:Y:S05]  /*1680*/  @!P1 BRA `(.L_x_21) ;  /* 0x000000f800749947 */ /* 0x008fea0003800000 */
.L_x_20:
[----:B------:R-:W-:-:S04]  /*1690*/  UISETP.LT.AND UP0, UPT, UR44, 0x1, UPT ;  /* 0x000000012c00788c */ /* 0x000fc8000bf01270 */
[----:B------:R-:W-:-:S06]  /*16a0*/  USEL UR4, UR44, 0x1, UP0 ;  /* 0x000000012c047887 */ /* 0x000fcc0008000000 */
[----:B--23--:R-:W-:Y:S01]  /*16b0*/  IMAD.U32 R0, RZ, RZ, UR4 ;  /* 0x00000004ff007e24 */ /* 0x00cfe2000f8e00ff */
[----:B------:R-:W-:Y:S05]  /*16c0*/  WARPSYNC.ALL ;  /* 0x0000000000007948 */ /* 0x000fea0003800000 */
[----:B------:R-:W-:-:S04]  /*16d0*/  IADD3 R0, -R0, UR44, RZ ;  /* 0x0000002c00007c10 */ /* 0x000fc8000fffe1ff */
[----:B------:R-:W-:Y:S01]  /*16e0*/  ISETP.GE.AND P1, PT, R0, 0x1, PT ;  /* 0x000000010000780c */ /* 0x000fe20003f26270 */
[----:B------:R-:W-:Y:S01]  /*16f0*/  UIADD3 UR4, UR45, 0x28100, URZ ;  /* 0x000281002d047890 */ /* 0x000fe2000fffe03f */
[----:B------:R-:W-:Y:S01]  /*1700*/  WARPGROUP.ARRIVE ;  /* 0x00000000000079c5 */ /* 0x000fe20000000000 */
[----:B------:R-:W-:Y:S01]  /*1710*/  UMOV UR9, 0x80000020 ;  /* 0x8000002000097882 */ /* 0x000fe20000000000 */
[----:B------:R-:W-:Y:S01]  /*1720*/  UMOV UR11, 0x80000020 ;  /* 0x80000020000b7882 */ /* 0x000fe20000000000 */
[----:B------:R-:W-:-:S04]  /*1730*/  USHF.R.U32.HI UR4, URZ, 0x4, UR4 ;  /* 0x000000043f047899 */ /* 0x000fc80008011604 */
[----:B------:R-:W-:Y:S02]  /*1740*/  ULOP3.LUT UR5, UR4, 0x3fff, URZ, 0xc0, !UPT ;  /* 0x00003fff04057892 */ /* 0x000fe4000f8ec03f */
[----:B------:R-:W-:Y:S02]  /*1750*/  ULOP3.LUT UR4, UR47, 0x10000, URZ, 0xfc, !UPT ;  /* 0x000100002f047892 */ /* 0x000fe4000f8efc3f */
[----:B------:R-:W-:Y:S02]  /*1760*/  ULOP3.LUT UR5, UR5, 0x10000, URZ, 0xfc, !UPT ;  /* 0x0001000005057892 */ /* 0x000fe4000f8efc3f */
[----:B------:R-:W-:Y:S02]  /*1770*/  ULEA UR6, UR39, UR4, 0xb ;  /* 0x0000000427067291 */ /* 0x000fe4000f8e583f */
[----:B------:R-:W-:-:S05]  /*1780*/  UIMAD UR7, UR39, 0x180, UR5 ;  /* 0x00000180270778a4 */ /* 0x000fca000f8e0205 */
[----:B------:R-:W-:Y:S02]  /*1790*/  UMOV UR8, UR6 ;  /* 0x0000000600087c82 */ /* 0x000fe40008000000 */
[----:B------:R-:W-:Y:S02]  /*17a0*/  UMOV UR10, UR7 ;  /* 0x00000007000a7c82 */ /* 0x000fe40008000000 */
[----:B------:R-:W-:Y:S01]  /*17b0*/  HGMMA.64x96x16.F32.BF16 R168, gdesc[UR8], RZ, !UPT, gsb0 ;  /* 0x0160000008a879f0 */ /* 0x000fe2000c0018ff */
[----:B------:R-:W-:Y:S01]  /*17c0*/  UIADD3 UR8, UR6, 0x200, URZ ;  /* 0x0000020006087890 */ /* 0x000fe2000fffe03f */
[----:B------:R-:W-:Y:S01]  /*17d0*/  UMOV UR9, 0x80000020 ;  /* 0x8000002000097882 */ /* 0x000fe20000000000 */
[----:B------:R-:W-:Y:S02]  /*17e0*/  WARPGROUP.DEPBAR.LE gsb0, 0x0 ;  /* 0x00008000000079c5 */ /* 0x000fe40000010000 */
[----:B------:R-:W-:-:S06]  /*17f0*/  WARPGROUP.ARRIVE ;  /* 0x00000000000079c5 */ /* 0x000fcc0000000000 */
        /* <DEDUP_REMOVED lines=11> */
[----:B------:R-:W-:Y:S02]  /*18b0*/  UIADD3 UR8, UR6, 0x2, URZ ;  /* 0x0000000206087890 */ /* 0x000fe4000fffe03f */
[----:B------:R-:W-:Y:S01]  /*18c0*/  UIADD3 UR10, UR7, 0x2, URZ ;  /* 0x00000002070a7890 */ /* 0x000fe2000fffe03f */
[----:B------:R-:W-:Y:S01]  /*18d0*/  UMOV UR9, 0x80000020 ;  /* 0x8000002000097882 */ /* 0x000fe20000000000 */
[----:B------:R-:W-:Y:S01]  /*18e0*/  UMOV UR11, 0x80000020 ;  /* 0x80000020000b7882 */ /* 0x000fe20000000000 */
[----:B------:R-:W-:Y:S02]  /*18f0*/  WARPGROUP.DEPBAR.LE gsb0, 0x0 ;  /* 0x00008000000079c5 */ /* 0x000fe40000010000 */
[----:B------:R-:W-:-:S06]  /*1900*/  WARPGROUP.ARRIVE ;  /* 0x00000000000079c5 */ /* 0x000fcc0000000000 */
[----:B------:R-:W-:Y:S01]  /*1910*/  HGMMA.64x96x16.F32.BF16 R168, gdesc[UR8], R168, gsb0 ;  /* 0x0160000008a879f0 */ /* 0x000fe200080018a8 */
[----:B------:R-:W-:Y:S01]  /*1920*/  UIADD3 UR8, UR6, 0x202, URZ ;  /* 0x0000020206087890 */ /* 0x000fe2000fffe03f */
        /* <DEDUP_REMOVED lines=13> */
[----:B------:R-:W-:Y:S03]  /*1a00*/  HGMMA.64x96x16.F32.BF16 R24, gdesc[UR8], R24, gsb0 ;  /* 0x01600000081879f0 */ /* 0x000fe60008001818 */
[----:B------:R-:W-:Y:S02]  /*1a10*/  WARPGROUP.DEPBAR.LE gsb0, 0x0 ;  /* 0x00008000000079c5 */ /* 0x000fe40000010000 */
[----:B------:R-:W-:Y:S05]  /*1a20*/  @!P1 BRA `(.L_x_22) ;  /* 0x00000004005c9947 */ /* 0x000fea0003800000 */
[----:B------:R-:W-:Y:S01]  /*1a30*/  UIADD3 UR6, UR39, 0x1, URZ ;  /* 0x0000000127067890 */ /* 0x000fe2000fffe03f */
[----:B------:R-:W-:-:S03]  /*1a40*/  IMAD.MOV.U32 R3, RZ, RZ, R0 ;  /* 0x000000ffff037224 */ /* 0x000fc600078e0000 */
[----:B------:R-:W-:-:S04]  /*1a50*/  UISETP.NE.AND UP0, UPT, UR6, 0x5, UPT ;  /* 0x000000050600788c */ /* 0x000fc8000bf05270 */
[----:B------:R-:W-:Y:S02]  /*1a60*/  USEL UR7, URZ, 0x1, UP0 ;  /* 0x000000013f077887 */ /* 0x000fe40008000000 */
[----:B------:R-:W-:Y:S02]  /*1a70*/  USEL UR6, UR6, URZ, UP0 ;  /* 0x0000003f06067287 */ /* 0x000fe40008000000 */
[----:B------:R-:W-:-:S06]  /*1a80*/  ULOP3.LUT UR7, UR38, UR7, URZ, 0x3c, !UPT ;  /* 0x0000000726077292 */ /* 0x000fcc000f8e3c3f */
[----:B------:R-:W-:Y:S01]  /*1a90*/  IMAD.U32 R6, RZ, RZ, UR7 ;  /* 0x00000007ff067e24 */ /* 0x000fe2000f8e00ff */
[----:B------:R-:W-:-:S06]  /*1aa0*/  UMOV UR7, UR39 ;  /* 0x0000002700077c82 */ /* 0x000fcc0008000000 */
.L_x_29:
[----:B------:R-:W-:Y:S05]  /*1ab0*/  @!P0 BRA `(.L_x_23) ;  /* 0x0000000000048947 */ /* 0x000fea0003800000 */
[----:B------:R-:W-:Y:S01]  /*1ac0*/  BPT.TRAP 0x1 ;  /* 0x000000040000795c */ /* 0x000fe20000300000 */
.L_x_23:
[----:B------:R-:W-:Y:S01]  /*1ad0*/  ULEA UR8, UR6, UR45, 0x3 ;  /* 0x0000002d06087291 */ /* 0x000fe2000f8e183f */
[----:B01----:R-:W-:-:S08]  /*1ae0*/  SHF.L.U32 R4, R6, 0x1f, RZ ;  /* 0x0000001f06047819 */ /* 0x003fd000000006ff */
[----:B------:R0:W1:Y:S01]  /*1af0*/  SYNCS.PHASECHK.TRANS64.TRYWAIT P1, [UR8], R4 ;  /* 0x00000004ff0075a7 */ /* 0x0000620008020148 */
[----:B------:R-:W-:Y:S05]  /*1b00*/  @!P0 BRA `(.L_x_24) ;  /* 0x0000000000048947 */ /* 0x000fea0003800000 */
[----:B------:R-:W-:Y:S01]  /*1b10*/  BPT.TRAP 0x1 ;  /* 0x000000040000795c */ /* 0x000fe20000300000 */
.L_x_24:
[----:B-1----:R-:W-:Y:S05]  /*1b20*/  @P1 BRA `(.L_x_25) ;  /* 0x0000000000081947 */ /* 0x002fea0003800000 */
[----:B------:R-:W1:Y:S02]  /*1b30*/  SYNCS.PHASECHK.TRANS64.TRYWAIT P1, [UR8], R4 ;  /* 0x00000004ff0075a7 */ /* 0x000e640008020148 */
[----:B-1----:R-:W-:Y:S05]  /*1b40*/  @!P1 BRA `(.L_x_26) ;  /* 0x000000f400589947 */ /* 0x002fea0003800000 */
.L_x_25:
[----:B------:R-:W-:Y:S01]  /*1b50*/  ULEA UR12, UR6, UR4, 0xb ;  /* 0x00000004060c7291 */ /* 0x000fe2000f8e583f */
[----:B------:R-:W-:Y:S01]  /*1b60*/  WARPGROUP.ARRIVE ;  /* 0x00000000000079c5 */ /* 0x000fe20000000000 */
[----:B------:R-:W-:Y:S01]  /*1b70*/  UIMAD UR13, UR6, 0x180, UR5 ;  /* 0x00000180060d78a4 */ /* 0x000fe2000f8e0205 */
[----:B------:R-:W-:Y:S01]  /*1b80*/  UMOV UR9, 0x80000020 ;  /* 0x8000002000097882 */ /* 0x000fe20000000000 */
[----:B------:R-:W-:-:S03]  /*1b90*/  UMOV UR11, 0x80000020 ;  /* 0x80000020000b7882 */ /* 0x000fc60000000000 */
[----:B------:R-:W-:Y:S02]  /*1ba0*/  UMOV UR8, UR12 ;  /* 0x0000000c00087c82 */ /* 0x000fe40008000000 */
[----:B------:R-:W-:Y:S02]  /*1bb0*/  UMOV UR10, UR13 ;  /* 0x0000000d000a7c82 */ /* 0x000fe40008000000 */
        /* <DEDUP_REMOVED lines=40> */
[----:B------:R-:W-:Y:S01]  /*1e40*/  BPT.TRAP 0x1 ;  /* 0x000000040000795c */ /* 0x000fe20000300000 */
.L_x_27:
[----:B------:R-:W-:Y:S01]  /*1e50*/  ISETP.NE.AND P1, PT, R18, RZ, PT ;  /* 0x000000ff1200720c */ /* 0x000fe20003f25270 */
[----:B01----:R-:W-:Y:S01]  /*1e60*/  IMAD.U32 R4, RZ, RZ, UR7 ;  /* 0x00000007ff047e24 */ /* 0x003fe2000f8e00ff */
[----:B------:R-:W-:-:S11]  /*1e70*/  UISETP.GT.U32.AND UP0, UPT, UR40, 0x1, UPT ;  /* 0x000000012800788c */ /* 0x000fd6000bf04070 */
[----:B------:R-:W-:-:S05]  /*1e80*/  @P1 LEA R4, R4, UR45, 0x3 ;  /* 0x0000002d04041c11 */ /* 0x000fca000f8e18ff */
[----:B------:R-:W-:-:S05]  /*1e90*/  @P1 VIADD R4, R4, 0x28 ;  /* 0x0000002804041836 */ /* 0x000fca0000000000 */
[----:B------:R-:W-:-:S04]  /*1ea0*/  @P1 PRMT R4, R19, 0x654, R4 ;  /* 0x0000065413041816 */ /* 0x000fc80000000004 */
[----:B------:R0:W-:Y:S01]  /*1eb0*/  @P1 SYNCS.ARRIVE.TRANS64.RED.A1T0 RZ, [R4+URZ], RZ ;  /* 0x000000ff04ff19a7 */ /* 0x0001e2000810043f */
[----:B------:R-:W-:-:S13]  /*1ec0*/  PLOP3.LUT P1, PT, PT, PT, UP0, 0x80, 0x0 ;  /* 0x000000000000781c */ /* 0x000fda0003f2f008 */
[----:B0-----:R-:W-:Y:S05]  /*1ed0*/  @P1 BRA `(.L_x_28) ;  /* 0x0000000000041947 */ /* 0x001fea0003800000 */
[----:B------:R-:W-:Y:S01]  /*1ee0*/  BPT.TRAP 0x1 ;  /* 0x000000040000795c */ /* 0x000fe20000300000 */
.L_x_28:
[----:B------:R-:W-:Y:S01]  /*1ef0*/  UIADD3 UR6, UR6, 0x1, URZ ;  /* 0x0000000106067890 */ /* 0x000fe2000fffe03f */
[C---:B------:R-:W-:Y:S01]  /*1f00*/  ISETP.GT.AND P1, PT, R3.reuse, 0x1, PT ;  /* 0x000000010300780c */ /* 0x040fe20003f24270 */
[----:B------:R-:W-:Y:S01]  /*1f10*/  UIADD3 UR7, UR7, 0x1, URZ ;  /* 0x0000000107077890 */ /* 0x000fe2000fffe03f */
[----:B------:R-:W-:Y:S01]  /*1f20*/  VIADD R3, R3, 0xffffffff ;  /* 0xffffffff03037836 */ /* 0x000fe20000000000 */
[----:B------:R-:W-:Y:S02]  /*1f30*/  UISETP.NE.AND UP0, UPT, UR6, 0x5, UPT ;  /* 0x000000050600788c */ /* 0x000fe4000bf05270 */
[----:B------:R-:W-:Y:S02]  /*1f40*/  UISETP.NE.AND UP1, UPT, UR7, 0x5, UPT ;  /* 0x000000050700788c */ /* 0x000fe4000bf25270 */
[----:B------:R-:W-:Y:S02]  /*1f50*/  USEL UR8, URZ, 0x1, UP0 ;  /* 0x000000013f087887 */ /* 0x000fe40008000000 */
[----:B------:R-:W-:-:S02]  /*1f60*/  USEL UR6, UR6, URZ, UP0 ;  /* 0x0000003f06067287 */ /* 0x000fc40008000000 */
[----:B------:R-:W-:Y:S02]  /*1f70*/  USEL UR7, UR7, URZ, UP1 ;  /* 0x0000003f07077287 */ /* 0x000fe40008800000 */
[----:B------:R-:W-:Y:S01]  /*1f80*/  LOP3.LUT R6, R6, UR8, RZ, 0x3c, !PT ;  /* 0x0000000806067c12 */ /* 0x000fe2000f8e3cff */
[----:B------:R-:W-:Y:S09]  /*1f90*/  @P1 BRA `(.L_x_29) ;  /* 0xfffffff800c41947 */ /* 0x000ff2000383ffff */
.L_x_22:
[----:B------:R-:W2:Y:S02]  /*1fa0*/  LDC R3, c[0x0][0x28c] ;  /* 0x0000a300ff037b82 */ /* 0x000ea40000000800 */
[----:B--2---:R-:W-:-:S13]  /*1fb0*/  ISETP.GE.AND P1, PT, R3, 0x1, PT ;  /* 0x000000010300780c */ /* 0x004fda0003f26270 */
[----:B------:R-:W-:Y:S05]  /*1fc0*/  @!P1 BRA `(.L_x_30) ;  /* 0x00000000003c9947 */ /* 0x000fea0003800000 */
[----:B------:R-:W-:Y:S05]  /*1fd0*/  @!P0 BRA `(.L_x_31) ;  /* 0x0000000000048947 */ /* 0x000fea0003800000 */
[----:B------:R-:W-:Y:S01]  /*1fe0*/  BPT.TRAP 0x1 ;  /* 0x000000040000795c */ /* 0x000fe20000300000 */
.L_x_31:
[----:B------:R-:W-:Y:S01]  /*1ff0*/  ISETP.NE.AND P0, PT, R18, RZ, PT ;  /* 0x000000ff1200720c */ /* 0x000fe20003f05270 */
[----:B------:R-:W-:-:S12]  /*2000*/  UISETP.GT.U32.AND UP0, UPT, UR40, 0x1, UPT ;  /* 0x000000012800788c */ /* 0x000fd8000bf04070 */
[----:B------:R-:W-:-:S04]  /*2010*/  @P0 VIADD R0, R0, UR39 ;  /* 0x0000002700000c36 */ /* 0x000fc80008000000 */
[----:B01----:R-:W-:-:S05]  /*2020*/  @P0 IMAD.WIDE.U32 R4, R0, -0x33333333, RZ ;  /* 0xcccccccd00040825 */ /* 0x003fca00078e00ff */
[----:B------:R-:W-:-:S05]  /*2030*/  @P0 SHF.R.U32.HI R5, RZ, 0x2, R5 ;  /* 0x00000002ff050819 */ /* 0x000fca0000011605 */
[----:B------:R-:W-:-:S05]  /*2040*/  @P0 IMAD R0, R5, -0x5, R0 ;  /* 0xfffffffb05000824 */ /* 0x000fca00078e0200 */
[----:B------:R-:W-:-:S05]  /*2050*/  @P0 LEA R0, R0, UR45, 0x3 ;  /* 0x0000002d00000c11 */ /* 0x000fca000f8e18ff */
[----:B------:R-:W-:-:S05]  /*2060*/  @P0 VIADD R0, R0, 0x28 ;  /* 0x0000002800000836 */ /* 0x000fca0000000000 */
[----:B------:R-:W-:-:S04]  /*2070*/  @P0 PRMT R0, R19, 0x654, R0 ;  /* 0x0000065413000816 */ /* 0x000fc80000000000 */
[----:B------:R2:W-:Y:S01]  /*2080*/  @P0 SYNCS.ARRIVE.TRANS64.RED.A1T0 RZ, [R0+URZ], RZ ;  /* 0x000000ff00ff09a7 */ /* 0x0005e2000810043f */
[----:B------:R-:W-:-:S13]  /*2090*/  PLOP3.LUT P0, PT, PT, PT, UP0, 0x80, 0x0 ;  /* 0x000000000000781c */ /* 0x000fda0003f0f008 */
[----:B--2---:R-:W-:Y:S05]  /*20a0*/  @P0 BRA `(.L_x_30) ;  /* 0x0000000000040947 */ /* 0x004fea0003800000 */
[----:B------:R-:W-:Y:S01]  /*20b0*/  BPT.TRAP 0x1 ;  /* 0x000000040000795c */ /* 0x000fe20000300000 */
.L_x_30:
[C---:B------:R-:W-:Y:S01]  /*20c0*/  LOP3.LUT R0, R2.reuse, 0x3, RZ, 0xc0, !PT ;  /* 0x0000000302007812 */ /* 0x040fe200078ec0ff */
[----:B------:R-:W-:Y:S01]  /*20d0*/  ULDC UR12, c[0x0][0x288] ;  /* 0x0000a200000c7ab9 */ /* 0x000fe20000000800 */
[----:B------:R-:W-:Y:S01]  /*20e0*/  MOV R9, 0xfffffffe ;  /* 0xfffffffe00097802 */ /* 0x000fe20000000f00 */
[----:B------:R-:W-:Y:S01]  /*20f0*/  UIMAD UR42, UR42, 0x60, URZ ;  /* 0x000000602a2a78a4 */ /* 0x000fe2000f8e023f */
[--C-:B------:R-:W-:Y:S01]  /*2100*/  SHF.R.U32.HI R3, RZ, 0x2, R2.reuse ;  /* 0x00000002ff037819 */ /* 0x100fe20000011602 */
[----:B------:R-:W-:Y:S01]  /*2110*/  UIMAD.WIDE UR8, UR41, 0x200, URZ ;  /* 0x00000200290878a5 */ /* 0x000fe2000f8e023f */
[----:B01----:R-:W-:Y:S01]  /*2120*/  LOP3.LUT R4, R2, 0x60, RZ, 0xc0, !PT ;  /* 0x0000006002047812 */ /* 0x003fe200078ec0ff */
[----:B------:R-:W-:Y:S01]  /*2130*/  IMAD R9, R0, R9, UR12 ;  /* 0x0000000c00097e24 */ /* 0x000fe2000f8e0209 */
[----:B------:R-:W-:Y:S01]  /*2140*/  SHF.R.U32.HI R0, RZ, 0x7, R2 ;  /* 0x00000007ff007819 */ /* 0x000fe20000011602 */
[----:B------:R-:W-:Y:S01]  /*2150*/  USHF.L.U32 UR41, UR41, 0x9, URZ ;  /* 0x0000000929297899 */ /* 0x000fe2000800063f */
[----:B------:R-:W-:Y:S01]  /*2160*/  IMAD.SHL.U32 R220, R2, 0x2, RZ ;  /* 0x0000000202dc7824 */ /* 0x000fe200078e00ff */
[----:B------:R-:W-:Y:S01]  /*2170*/  UISETP.GE.AND UP0, UPT, UR42, UR12, UPT ;  /* 0x0000000c2a00728c */ /* 0x000fe2000bf06270 */
[----:B------:R-:W-:Y:S01]  /*2180*/  LOP3.LUT R0, R0, 0x1, RZ, 0xc0, !PT ;  /* 0x0000000100007812 */ /* 0x000fe200078ec0ff */
[----:B------:R-:W-:Y:S01]  /*2190*/  UIADD3 UR39, UR44, UR39, URZ ;  /* 0x000000272c277290 */ /* 0x000fe2000fffe03f */
[----:B------:R-:W-:Y:S01]  /*21a0*/  IMAD.U32 R221, RZ, RZ, UR42 ;  /* 0x0000002affdd7e24 */ /* 0x000fe2000f8e00ff */
[----:B------:R-:W-:Y:S01]  /*21b0*/  ULDC UR7, c[0x0][0x284] ;  /* 0x0000a10000077ab9 */ /* 0x000fe20000000800 */
[----:B------:R-:W-:Y:S01]  /*21c0*/  LOP3.LUT R3, R3, 0x7, RZ, 0xc0, !PT ;  /* 0x0000000703037812 */ /* 0x000fe200078ec0ff */
[----:B------:R-:W-:Y:S01]  /*21d0*/  IMAD.SHL.U32 R6, R0, 0x40, RZ ;  /* 0x0000004000067824 */ /* 0x000fe200078e00ff */
[----:B------:R-:W-:Y:S01]  /*21e0*/  UISETP.GE.OR UP0, UPT, UR41, UR7, UP0 ;  /* 0x000000072900728c */ /* 0x000fe20008706670 */
[----:B------:R-:W-:Y:S01]  /*21f0*/  SHF.R.U32.HI R8, RZ, 0x1, R4 ;  /* 0x00000001ff087819 */ /* 0x000fe20000011604 */
[----:B------:R-:W-:Y:S01]  /*2200*/  UISETP.GT.U32.AND UP1, UPT, UR39, 0x4, UPT ;  /* 0x000000042700788c */ /* 0x000fe2000bf24070 */
[----:B------:R-:W-:Y:S01]  /*2210*/  LOP3.LUT R220, R221, 0x6, R220, 0xf8, !PT ;  /* 0x00000006dddc7812 */ /* 0x000fe200078ef8dc */
[----:B------:R-:W-:Y:S01]  /*2220*/  USHF.R.S32.HI UR13, URZ, 0x1f, UR43 ;  /* 0x0000001f3f0d7899 */ /* 0x000fe2000801142b */
[--C-:B------:R-:W-:Y:S01]  /*2230*/  LOP3.LUT R6, R6, 0x40, R3.reuse, 0xe2, !PT ;  /* 0x0000004006067812 */ /* 0x100fe200078ee203 */
[----:B------:R-:W-:Y:S01]  /*2240*/  UIMAD.WIDE.U32 UR4, UR39, -0x33333333, URZ ;  /* 0xcccccccd270478a5 */ /* 0x000fe2000f8e003f */
[----:B------:R-:W-:Y:S01]  /*2250*/  IADD3 R3, RZ, -R8, -R3 ;  /* 0x80000008ff037210 */ /* 0x000fe20007ffe803 */
[----:B------:R-:W-:Y:S01]  /*2260*/  ULDC.64 UR10, c[0x0][0x5d0] ;  /* 0x00017400000a7ab9 */ /* 0x000fe20000000a00 */
[----:B------:R-:W-:Y:S01]  /*2270*/  UISETP.LT.U32.AND UP1, UPT, UR44, 0x5, UP1 ;  /* 0x000000052c00788c */ /* 0x000fe20008f21070 */
[----:B------:R-:W-:Y:S01]  /*2280*/  PLOP3.LUT P0, PT, PT, PT, UP0, 0x80, 0x0 ;  /* 0x000000000000781c */ /* 0x000fe20003f0f008 */
[----:B------:R-:W-:Y:S01]  /*2290*/  UISETP.GE.U32.AND UP2, UPT, UR44, 0x5, UPT ;  /* 0x000000052c00788c */ /* 0x000fe2000bf46070 */
[----:B------:R-:W-:Y:S01]  /*22a0*/  SHF.R.S32.HI R221, RZ, 0x1f, R220 ;  /* 0x0000001fffdd7819 */ /* 0x000fe200000114dc */
[----:B------:R-:W-:-:S02]  /*22b0*/  UIMAD UR6, UR13, UR10, URZ ;  /* 0x0000000a0d0672a4 */ /* 0x000fc4000f8e023f */
[----:B------:R-:W-:Y:S01]  /*22c0*/  IMAD.U32 R5, RZ, RZ, UR10 ;  /* 0x0000000aff057e24 */ /* 0x000fe2000f8e00ff */
[----:B------:R-:W-:Y:S01]  /*22d0*/  USHF.R.U32.HI UR4, URZ, 0x2, UR5 ;  /* 0x000000023f047899 */ /* 0x000fe20008011605 */
[----:B------:R-:W-:Y:S01]  /*22e0*/  IMAD R3, R0, -0x40, R3 ;  /* 0xffffffc000037824 */ /* 0x000fe200078e0203 */
[----:B------:R-:W-:Y:S01]  /*22f0*/  USEL UR5, URZ, 0x1, !UP1 ;  /* 0x000000013f057887 */ /* 0x000fe2000c800000 */
[----:B------:R-:W-:Y:S01]  /*2300*/  IMAD.U32 R0, RZ, RZ, UR7 ;  /* 0x00000007ff007e24 */ /* 0x000fe2000f8e00ff */
[----:B------:R-:W-:Y:S02]  /*2310*/  UIMAD UR6, UR43, UR11, UR6 ;  /* 0x0000000b2b0672a4 */ /* 0x000fe4000f8e0206 */
[----:B------:R-:W-:Y:S01]  /*2320*/  IMAD.WIDE.U32 R4, R5, UR43, R220 ;  /* 0x0000002b05047c25 */ /* 0x000fe2000f8e00dc */
[----:B------:R-:W-:Y:S01]  /*2330*/  ULOP3.LUT UR38, UR38, UR5, URZ, 0x3c, !UPT ;  /* 0x0000000526267292 */ /* 0x000fe2000f8e3c3f */
[----:B------:R-:W-:Y:S01]  /*2340*/  IADD3 R3, R0, -UR41, R3 ;  /* 0x8000002900037c10 */ /* 0x000fe2000fffe003 */
[----:B------:R-:W-:Y:S01]  /*2350*/  UIMAD UR39, UR4, -0x5, UR39 ;  /* 0xfffffffb042778a4 */ /* 0x000fe2000f8e0227 */
[----:B------:R-:W-:Y:S01]  /*2360*/  VIADD R7, R5, UR6 ;  /* 0x0000000605077c36 */ /* 0x000fe20008000000 */
[----:B------:R-:W-:Y:S01]  /*2370*/  @UP2 ULOP3.LUT UR38, UR38, 0x1, UR4, 0x78, !UPT ;  /* 0x0000000126262892 */ /* 0x000fe2000f8e7804 */
[----:B------:R-:W-:Y:S01]  /*2380*/  VIADD R0, R9, -UR42 ;  /* 0x8000002a09007c36 */ /* 0x000fe20008000000 */
[----:B------:R-:W-:Y:S01]  /*2390*/  UMOV UR41, 0xffffffff ;  /* 0xffffffff00297882 */ /* 0x000fe20000000000 */
[----:B------:R-:W-:Y:S01]  /*23a0*/  LOP3.LUT R5, R6, UR8, R8, 0xfe, !PT ;  /* 0x0000000806057c12 */ /* 0x000fe2000f8efe08 */
[----:B------:R-:W-:Y:S01]  /*23b0*/  IMAD.MOV.U32 R6, RZ, RZ, R4 ;  /* 0x000000ffff067224 */ /* 0x000fe200078e0004 */
[----:B------:R-:W-:Y:S07]  /*23c0*/  @P0 BRA `(.L_x_32) ;  /* 0x000000cc008c0947 */ /* 0x000fee0003800000 */
[----:B-----5:R-:W-:Y:S01]  /*23d0*/  FSETP.NEU.AND P1, PT, R23, RZ, PT ;  /* 0x000000ff1700720b */ /* 0x020fe20003f2d000 */
[----:B------:R-:W-:Y:S01]  /*23e0*/  ULDC.64 UR6, c[0x0][0x5c8] ;  /* 0x0001720000067ab9 */ /* 0x000fe20000000a00 */
[----:B------:R-:W-:Y:S01]  /*23f0*/  ISETP.GT.AND P0, PT, R3, RZ, PT ;  /* 0x000000ff0300720c */ /* 0x000fe20003f04270 */
[----:B------:R-:W-:Y:S01]  /*2400*/  UIMAD UR4, UR9, UR6, URZ ;  /* 0x00000006090472a4 */ /* 0x000fe2000f8e023f */
[----:B------:R-:W-:Y:S01]  /*2410*/  IMAD.U32 R4, RZ, RZ, UR7 ;  /* 0x00000007ff047e24 */ /* 0x000fe2000f8e00ff */
[----:B------:R-:W-:Y:S01]  /*2420*/  BSSY B0, `(.L_x_32) ;  /* 0x0000cdd000007945 */ /* 0x000fe20003800000 */
[----:B------:R-:W-:Y:S01]  /*2430*/  IMAD.WIDE.U32 R6, R5, UR6, R6 ;  /* 0x0000000605067c25 */ /* 0x000fe2000f8e0006 */
[----:B------:R-:W-:-:S03]  /*2440*/  ISETP.GT.AND P2, PT, R0, RZ, P0 ;  /* 0x000000ff0000720c */ /* 0x000fc60000744270 */
[----:B------:R-:W-:-:S05]  /*2450*/  IMAD R9, R5, R4, UR4 ;  /* 0x0000000405097e24 */ /* 0x000fca000f8e0204 */
[----:B------:R-:W-:Y:S01]  /*2460*/  IADD3 R4, R7, R9, RZ ;  /* 0x0000000907047210 */ /* 0x000fe20007ffe0ff */
[----:B------:R-:W-:Y:S06]  /*2470*/  @!P1 BRA `(.L_x_33) ;  /* 0x0000009400209947 */ /* 0x000fec0003800000 */
[----:B------:R-:W0:Y:S01]  /*2480*/  LDC.64 R20, c[0x0][0x5b8] ;  /* 0x00016e00ff147b82 */ /* 0x000e220000000a00 */
[----:B------:R-:W-:-:S07]  /*2490*/  ULDC.64 UR4, c[0x0][0x5c0] ;  /* 0x0001700000047ab9 */ /* 0x000fce0000000a00 */
[----:B------:R-:W1:Y:S08]  /*24a0*/  LDC.64 R8, c[0x0][0x5b0] ;  /* 0x00016c00ff087b82 */ /* 0x000e700000000a00 */
[----:B------:R-:W2:Y:S01]  /*24b0*/  LDC.64 R10, c[0x0][0x5a8] ;  /* 0x00016a00ff0a7b82 */ /* 0x000ea20000000a00 */
[----:B0-----:R-:W-:-:S04]  /*24c0*/  IMAD R12, R20, UR13, RZ ;  /* 0x0000000d140c7c24 */ /* 0x001fc8000f8e02ff */
[----:B------:R-:W-:Y:S02]  /*24d0*/  IMAD R223, R21, UR43, R12 ;  /* 0x0000002b15df7c24 */ /* 0x000fe4000f8e020c */
[----:B------:R-:W-:-:S04]  /*24e0*/  IMAD.WIDE.U32 R12, R20, UR43, R220 ;  /* 0x0000002b140c7c25 */ /* 0x000fc8000f8e00dc */
[----:B-1----:R-:W-:Y:S02]  /*24f0*/  IMAD R14, R8, UR9, RZ ;  /* 0x00000009080e7c24 */ /* 0x002fe4000f8e02ff */
[----:B------:R-:W-:Y:S02]  /*2500*/  IMAD.IADD R15, R13, 0x1, R223 ;  /* 0x000000010d0f7824 */ /* 0x000fe400078e02df */
[----:B------:R-:W-:Y:S02]  /*2510*/  IMAD R21, R5, R9, R14 ;  /* 0x0000000905157224 */ /* 0x000fe400078e020e */
[----:B------:R-:W-:-:S04]  /*2520*/  IMAD.MOV.U32 R14, RZ, RZ, R12 ;  /* 0x000000ffff0e7224 */ /* 0x000fc800078e000c */
[----:B------:R-:W-:-:S04]  /*2530*/  IMAD.WIDE.U32 R216, R5, R8, R14 ;  /* 0x0000000805d87225 */ /* 0x000fc800078e000e */
[----:B------:R-:W-:Y:S01]  /*2540*/  IMAD.IADD R7, R217, 0x1, R21 ;  /* 0x00000001d9077824 */ /* 0x000fe200078e0215 */
[----:B--2---:R-:W-:-:S04]  /*2550*/  LEA R218, P1, R216, R10, 0x1 ;  /* 0x0000000ad8da7211 */ /* 0x004fc800078208ff */
[----:B------:R-:W-:-:S05]  /*2560*/  LEA.HI.X R219, R216, R11, R7, 0x1, P1 ;  /* 0x0000000bd8db7211 */ /* 0x000fca00008f0c07 */
[----:B------:R-:W2:Y:S01]  /*2570*/  @P2 LDG.E.LTC128B.U16 R222, desc[UR36][R218.64] ;  /* 0x00000024dade2981 */ /* 0x000ea2000c1e1520 */
[----:B------:R-:W-:Y:S01]  /*2580*/  BSSY B1, `(.L_x_34) ;  /* 0x0000013000017945 */ /* 0x000fe20003800000 */
[----:B--2---:R-:W-:-:S04]  /*2590*/  IMAD.U32 R216, R222, 0x10000, RZ ;  /* 0x00010000ded87824 */ /* 0x004fc800078e00ff */
[----:B------:R-:W-:Y:S01]  /*25a0*/  FMUL R7, R216, R23 ;  /* 0x00000017d8077220 */ /* 0x000fe20000400000 */
[----:B------:R-:W-:-:S03]  /*25b0*/  LEA R216, P1, R6, UR4, 0x1 ;  /* 0x0000000406d87c11 */ /* 0x000fc6000f8208ff */
[----:B------:R-:W-:Y:S01]  /*25c0*/  FFMA R7, R168, R22, R7 ;  /* 0x00000016a8077223 */ /* 0x000fe20000000007 */
[----:B------:R-:W-:-:S04]  /*25d0*/  LEA.HI.X R217, R6, UR5, R4, 0x1, P1 ;  /* 0x0000000506d97c11 */ /* 0x000fc800088f0c04 */
[----:B------:R-:W-:-:S05]  /*25e0*/  F2FP.BF16.F32.PACK_AB R7, RZ, R7 ;  /* 0x00000007ff07723e */ /* 0x000fca00000010ff */
[----:B------:R0:W-:Y:S02]  /*25f0*/  @P2 STG.E.U16 desc[UR36][R216.64], R7 ;  /* 0x00000007d8002986 */ /* 0x0001e4000c101524 */
[----:B0-----:R-:W-:-:S04]  /*2600*/  IMAD.WIDE.U32 R6, R5, R8, R220 ;  /* 0x0000000805067225 */ /* 0x001fc800078e00dc */
[----:B------:R-:W-:Y:S02]  /*2610*/  IMAD.IADD R219, R21, 0x1, R7 ;  /* 0x0000000115db7824 */ /* 0x000fe400078e0207 */
[----:B------:R-:W-:-:S04]  /*2620*/  IMAD.MOV.U32 R218, RZ, RZ, R6 ;  /* 0x000000ffffda7224 */ /* 0x000fc800078e0006 */
[----:B------:R-:W-:-:S04]  /*2630*/  IMAD.WIDE.U32 R218, R20, UR43, R218 ;  /* 0x0000002b14da7c25 */ /* 0x000fc8000f8e00da */
[----:B------:R-:W-:Y:S01]  /*2640*/  IMAD.IADD R4, R223, 0x1, R219 ;  /* 0x00000001df047824 */ /* 0x000fe200078e02db */
[----:B------:R-:W-:-:S04]  /*2650*/  LEA R6, P1, R218, R10, 0x1 ;  /* 0x0000000ada067211 */ /* 0x000fc800078208ff */
[--C-:B------:R-:W-:Y:S02]  /*2660*/  LEA.HI.X R7, R218, R11, R4.reuse, 0x1, P1 ;  /* 0x0000000bda077211 */ /* 0x100fe400008f0c04 */
[----:B------:R-:W-:Y:S02]  /*2670*/  ISETP.GT.AND P1, PT, R0, 0x1, P0 ;  /* 0x000000010000780c */ /* 0x000fe40000724270 */
[----:B------:R-:W-:-:S11]  /*2680*/  PRMT R4, R222, 0x7610, R4 ;  /* 0x00007610de047816 */ /* 0x000fd60000000004 */
[----:B------:R-:W-:Y:S05]  /*2690*/  @!P1 BRA `(.L_x_35) ;  /* 0x0000000000049947 */ /* 0x000fea0003800000 */
[----:B------:R0:W5:Y:S02]  /*26a0*/  LDG.E.LTC128B.U16 R4, desc[UR36][R6.64+0x2] ;  /* 0x0000022406047981 */ /* 0x000164000c1e1520 */
.L_x_35:
[----:B------:R-:W-:Y:S05]  /*26b0*/  BSYNC B1 ;  /* 0x0000000000017941 */ /* 0x000fea0003800000 */
.L_x_34:
[----:B-----5:R-:W-:Y:S02]  /*26c0*/  IMAD.U32 R168, R4, 0x10000, RZ ;  /* 0x0001000004a87824 */ /* 0x020fe400078e00ff */
[----:B------:R-:W-:Y:S02]  /*26d0*/  IMAD.SHL.U32 R218, R8, 0x8, RZ ;  /* 0x0000000808da7824 */ /* 0x000fe400078e00ff */
[----:B------:R-:W-:-:S04]  /*26e0*/  FMUL R168, R168, R23 ;  /* 0x00000017a8a87220 */ /* 0x000fc80000400000 */
[----:B------:R-:W-:-:S05]  /*26f0*/  FFMA R168, R169, R22, R168 ;  /* 0x00000016a9a87223 */ /* 0x000fca00000000a8 */
[----:B------:R-:W-:-:S04]  /*2700*/  F2FP.BF16.F32.PACK_AB R168, RZ, R168 ;  /* 0x000000a8ffa8723e */ /* 0x000fc800000010ff */
[----:B------:R-:W-:-:S05]  /*2710*/  PRMT R219, R168, 0x7610, R219 ;  /* 0x00007610a8db7816 */ /* 0x000fca00000000db */
[----:B------:R1:W-:Y:S01]  /*2720*/  @P1 STG.E.U16 desc[UR36][R216.64+0x2], R219 ;  /* 0x000002dbd8001986 */ /* 0x0003e2000c101524 */
[----:B------:R-:W-:-:S04]  /*2730*/  ISETP.GT.AND P1, PT, R3, 0x8, PT ;  /* 0x000000080300780c */ /* 0x000fc80003f24270 */
[----:B------:R-:W-:Y:S02]  /*2740*/  ISETP.GT.AND P2, PT, R0, RZ, P1 ;  /* 0x000000ff0000720c */ /* 0x000fe40000f44270 */
[----:B-1----:R-:W-:-:S03]  /*2750*/  SHF.L.U64.HI R219, R8, 0x3, R9 ;  /* 0x0000000308db7819 */ /* 0x002fc60000010209 */
[----:B------:R-:W-:-:S05]  /*2760*/  IMAD.WIDE.U32 R168, R5, R8, R218 ;  /* 0x0000000805a87225 */ /* 0x000fca00078e00da */
[----:B------:R-:W-:Y:S02]  /*2770*/  IADD3 R169, R21, R169, RZ ;  /* 0x000000a915a97210 */ /* 0x000fe40007ffe0ff */
[----:B------:R-:W-:-:S05]  /*2780*/  IADD3 R21, P3, R12, R168, RZ ;  /* 0x000000a80c157210 */ /* 0x000fca0007f7e0ff */
[----:B------:R-:W-:Y:S01]  /*2790*/  IMAD.X R222, R169, 0x1, R15, P3 ;  /* 0x00000001a9de7824 */ /* 0x000fe200018e060f */
[----:B------:R-:W-:-:S04]  /*27a0*/  LEA R226, P3, R21, R10, 0x1 ;  /* 0x0000000a15e27211 */ /* 0x000fc800078608ff */
[----:B------:R-:W-:-:S05]  /*27b0*/  LEA.HI.X R227, R21, R11, R222, 0x1, P3 ;  /* 0x0000000b15e37211 */ /* 0x000fca00018f0cde */
[----:B------:R1:W2:Y:S01]  /*27c0*/  @P2 LDG.E.LTC128B.U16 R4, desc[UR36][R226.64] ;  /* 0x00000024e2042981 */ /* 0x0002a2000c1e1520 */
[----:B------:R-:W-:Y:S01]  /*27d0*/  IADD3 R224, P3, R220, R168, RZ ;  /* 0x000000a8dce07210 */ /* 0x000fe20007f7e0ff */
[----:B------:R-:W-:Y:S01]  /*27e0*/  BSSY B1, `(.L_x_36) ;  /* 0x0000015000017945 */ /* 0x000fe20003800000 */
[----:B------:R-:W-:-:S03]  /*27f0*/  ISETP.GT.AND P4, PT, R0, 0x1, P1 ;  /* 0x000000010000780c */ /* 0x000fc60000f84270 */
[----:B------:R-:W-:Y:S02]  /*2800*/  IMAD.X R225, R221, 0x1, R169, P3 ;  /* 0x00000001dde17824 */ /* 0x000fe400018e06a9 */
[----:B------:R-:W-:-:S04]  /*2810*/  IMAD.WIDE.U32 R224, R20, UR43, R224 ;  /* 0x0000002b14e07c25 */ /* 0x000fc8000f8e00e0 */
[----:B------:R-:W-:Y:S01]  /*2820*/  IMAD.IADD R21, R223, 0x1, R225 ;  /* 0x00000001df157824 */ /* 0x000fe200078e02e1 */
[----:B------:R-:W-:Y:S01]  /*2830*/  LEA R168, P3, R224, R10, 0x1 ;  /* 0x0000000ae0a87211 */ /* 0x000fe200078608ff */
[----:B-1----:R-:W-:-:S03]  /*2840*/  IMAD.U32 R227, RZ, RZ, UR6 ;  /* 0x00000006ffe37e24 */ /* 0x002fc6000f8e00ff */
[----:B------:R-:W-:Y:S01]  /*2850*/  LEA.HI.X R169, R224, R11, R21, 0x1, P3 ;  /* 0x0000000be0a97211 */ /* 0x000fe200018f0c15 */
[----:B--2---:R-:W-:-:S04]  /*2860*/  IMAD.U32 R222, R4, 0x10000, RZ ;  /* 0x0001000004de7824 */ /* 0x004fc800078e00ff */
[----:B------:R-:W-:Y:S01]  /*2870*/  FMUL R21, R222, R23 ;  /* 0x00000017de157220 */ /* 0x000fe20000400000 */
[----:B------:R-:W-:-:S03]  /*2880*/  IMAD.U32 R222, RZ, RZ, UR7 ;  /* 0x00000007ffde7e24 */ /* 0x000fc6000f8e00ff */
[----:B------:R-:W-:Y:S01]  /*2890*/  FFMA R170, R170, R22, R21 ;  /* 0x00000016aaaa7223 */ /* 0x000fe20000000015 */
[----:B------:R-:W-:Y:S01]  /*28a0*/  IMAD.U32 R21, RZ, RZ, UR6 ;  /* 0x00000006ff157e24 */ /* 0x000fe2000f8e00ff */
[----:B------:R-:W-:-:S03]  /*28b0*/  SHF.L.U64.HI R227, R227, 0x4, R222 ;  /* 0x00000004e3e37819 */ /* 0x000fc600000102de */
[----:B------:R-:W-:Y:S01]  /*28c0*/  IMAD.SHL.U32 R21, R21, 0x10, RZ ;  /* 0x0000001015157824 */ /* 0x000fe200078e00ff */
[----:B------:R-:W-:-:S04]  /*28d0*/  F2FP.BF16.F32.PACK_AB R170, RZ, R170 ;  /* 0x000000aaffaa723e */ /* 0x000fc800000010ff */
[----:B------:R-:W-:-:S05]  /*28e0*/  IADD3 R224, P3, R21, R216, RZ ;  /* 0x000000d815e07210 */ /* 0x000fca0007f7e0ff */
[----:B------:R-:W-:-:S05]  /*28f0*/  IMAD.X R225, R227, 0x1, R217, P3 ;  /* 0x00000001e3e17824 */ /* 0x000fca00018e06d9 */
[----:B------:R1:W-:Y:S01]  /*2900*/  @P2 STG.E.U16 desc[UR36][R224.64], R170 ;  /* 0x000000aae0002986 */ /* 0x0003e2000c101524 */
[----:B------:R-:W-:Y:S05]  /*2910*/  @!P4 BRA `(.L_x_37) ;  /* 0x000000000004c947 */ /* 0x000fea0003800000 */
[----:B------:R2:W5:Y:S02]  /*2920*/  LDG.E.LTC128B.U16 R4, desc[UR36][R168.64+0x2] ;  /* 0x00000224a8047981 */ /* 0x000564000c1e1520 */
.L_x_37:
[----:B------:R-:W-:Y:S05]  /*2930*/  BSYNC B1 ;  /* 0x0000000000017941 */ /* 0x000fea0003800000 */
.L_x_36:
[----:B-1---5:R-:W-:Y:S01]  /*2940*/  SHF.L.U32 R170, R4, 0x10, RZ ;  /* 0x0000001004aa7819 */ /* 0x022fe200000006ff */
[----:B------:R-:W-:Y:S01]  /*2950*/  BSSY B1, `(.L_x_38) ;  /* 0x000000b000017945 */ /* 0x000fe20003800000 */
[----:B------:R-:W-:-:S03]  /*2960*/  ISETP.GT.AND P2, PT, R0, 0x8, P0 ;  /* 0x000000080000780c */ /* 0x000fc60000744270 */
[----:B------:R-:W-:-:S04]  /*2970*/  FMUL R170, R170, R23 ;  /* 0x00000017aaaa7220 */ /* 0x000fc80000400000 */
[----:B------:R-:W-:Y:S01]  /*2980*/  FFMA R170, R171, R22, R170 ;  /* 0x00000016abaa7223 */ /* 0x000fe200000000aa */
[----:B------:R-:W-:-:S04]  /*2990*/  @P4 IMAD.MOV.U32 R171, RZ, RZ, R225 ;  /* 0x000000ffffab4224 */ /* 0x000fc800078e00e1 */
[----:B------:R-:W-:-:S04]  /*29a0*/  F2FP.BF16.F32.PACK_AB R170, RZ, R170 ;  /* 0x000000aaffaa723e */ /* 0x000fc800000010ff */
[----:B------:R-:W-:Y:S01]  /*29b0*/  PRMT R222, R170, 0x7610, R222 ;  /* 0x00007610aade7816 */ /* 0x000fe200000000de */
[----:B------:R-:W-:-:S05]  /*29c0*/  @P4 IMAD.MOV.U32 R170, RZ, RZ, R224 ;  /* 0x000000ffffaa4224 */ /* 0x000fca00078e00e0 */
[----:B------:R1:W-:Y:S01]  /*29d0*/  @P4 STG.E.U16 desc[UR36][R170.64+0x2], R222 ;  /* 0x000002deaa004986 */ /* 0x0003e2000c101524 */
[----:B------:R-:W-:Y:S05]  /*29e0*/  @!P2 BRA `(.L_x_39) ;  /* 0x000000000004a947 */ /* 0x000fea0003800000 */
[----:B------:R3:W5:Y:S02]  /*29f0*/  LDG.E.LTC128B.U16 R4, desc[UR36][R6.64+0x10] ;  /* 0x0000102406047981 */ /* 0x000764000c1e1520 */
.L_x_39:
[----:B------:R-:W-:Y:S05]  /*2a00*/  BSYNC B1 ;  /* 0x0000000000017941 */ /* 0x000fea0003800000 */
.L_x_38:
[----:B-1---5:R-:W-:Y:S01]  /*2a10*/  IMAD.U32 R170, R4, 0x10000, RZ ;  /* 0x0001000004aa7824 */ /* 0x022fe200078e00ff */
[----:B------:R-:W-:Y:S01]  /*2a20*/  ISETP.GT.AND P3, PT, R0, 0x9, P0 ;  /* 0x000000090000780c */ /* 0x000fe20000764270 */
[----:B------:R-:W-:Y:S02]  /*2a30*/  BSSY B1, `(.L_x_40) ;  /* 0x000000a000017945 */ /* 0x000fe40003800000 */
[----:B------:R-:W-:Y:S01]  /*2a40*/  FMUL R171, R170, R23 ;  /* 0x00000017aaab7220 */ /* 0x000fe20000400000 */
[----:B------:R-:W-:-:S03]  /*2a50*/  @P2 IMAD.MOV.U32 R170, RZ, RZ, R216 ;  /* 0x000000ffffaa2224 */ /* 0x000fc600078e00d8 */
[----:B------:R-:W-:-:S05]  /*2a60*/  FFMA R171, R172, R22, R171 ;  /* 0x00000016acab7223 */ /* 0x000fca00000000ab */
[----:B------:R-:W-:-:S04]  /*2a70*/  F2FP.BF16.F32.PACK_AB R171, RZ, R171 ;  /* 0x000000abffab723e */ /* 0x000fc800000010ff */
[----:B------:R-:W-:Y:S01]  /*2a80*/  PRMT R172, R171, 0x7610, R172 ;  /* 0x00007610abac7816 */ /* 0x000fe200000000ac */
[----:B------:R-:W-:-:S05]  /*2a90*/  @P2 IMAD.MOV.U32 R171, RZ, RZ, R217 ;  /* 0x000000ffffab2224 */ /* 0x000fca00078e00d9 */
[----:B------:R1:W-:Y:S01]  /*2aa0*/  @P2 STG.E.U16 desc[UR36][R170.64+0x10], R172 ;  /* 0x000010acaa002986 */ /* 0x0003e2000c101524 */
[----:B------:R-:W-:Y:S05]  /*2ab0*/  @!P3 BRA `(.L_x_41) ;  /* 0x000000000004b947 */ /* 0x000fea0003800000 */
[----:B------:R4:W5:Y:S02]  /*2ac0*/  LDG.E.LTC128B.U16 R4, desc[UR36][R6.64+0x12] ;  /* 0x0000122406047981 */ /* 0x000964000c1e1520 */
.L_x_41:
[----:B------:R-:W-:Y:S05]  /*2ad0*/  BSYNC B1 ;  /* 0x0000000000017941 */ /* 0x000fea0003800000 */
.L_x_40:
[----:B-1---5:R-:W-:Y:S01]  /*2ae0*/  IMAD.U32 R170, R4, 0x10000, RZ ;  /* 0x0001000004aa7824 */ /* 0x022fe200078e00ff */
[----:B------:R-:W-:Y:S01]  /*2af0*/  ISETP.GT.AND P2, PT, R0, 0x8, P1 ;  /* 0x000000080000780c */ /* 0x000fe20000f44270 */
[----:B------:R-:W-:Y:S01]  /*2b00*/  @P3 IMAD.MOV.U32 R171, RZ, RZ, R217 ;  /* 0x000000ffffab3224 */ /* 0x000fe200078e00d9 */
[----:B------:R-:W-:Y:S01]  /*2b10*/  BSSY B1, `(.L_x_42) ;  /* 0x0000009000017945 */ /* 0x000fe20003800000 */
[----:B------:R-:W-:-:S04]  /*2b20*/  FMUL R170, R170, R23 ;  /* 0x00000017aaaa7220 */ /* 0x000fc80000400000 */
[----:B------:R-:W-:-:S05]  /*2b30*/  FFMA R170, R173, R22, R170 ;  /* 0x00000016adaa7223 */ /* 0x000fca00000000aa */
[----:B------:R-:W-:-:S04]  /*2b40*/  F2FP.BF16.F32.PACK_AB R170, RZ, R170 ;  /* 0x000000aaffaa723e */ /* 0x000fc800000010ff */
[----:B------:R-:W-:Y:S01]  /*2b50*/  PRMT R172, R170, 0x7610, R172 ;  /* 0x00007610aaac7816 */ /* 0x000fe200000000ac */
[----:B------:R-:W-:-:S05]  /*2b60*/  @P3 IMAD.MOV.U32 R170, RZ, RZ, R216 ;  /* 0x000000ffffaa3224 */ /* 0x000fca00078e00d8 */
[----:B------:R1:W-:Y:S01]  /*2b70*/  @P3 STG.E.U16 desc[UR36][R170.64+0x12], R172 ;  /* 0x000012acaa003986 */ /* 0x0003e2000c101524 */
[----:B------:R-:W-:Y:S05]  /*2b80*/  @!P2 BRA `(.L_x_43) ;  /* 0x000000000004a947 */ /* 0x000fea0003800000 */
[----:B------:R0:W5:Y:S02]  /*2b90*/  LDG.E.LTC128B.U16 R4, desc[UR36][R168.64+0x10] ;  /* 0x00001024a8047981 */ /* 0x000164000c1e1520 */
.L_x_43:
[----:B------:R-:W-:Y:S05]  /*2ba0*/  BSYNC B1 ;  /* 0x0000000000017941 */ /* 0x000fea0003800000 */
.L_x_42:
[----:B-1---5:R-:W-:Y:S01]  /*2bb0*/  IMAD.U32 R170, R4, 0x10000, RZ ;  /* 0x0001000004aa7824 */ /* 0x022fe200078e00ff */
[----:B------:R-:W-:Y:S01]  /*2bc0*/  ISETP.GT.AND P3, PT, R0, 0x9, P1 ;  /* 0x000000090000780c */ /* 0x000fe20000f64270 */
[----:B------:R-:W-:Y:S02]  /*2bd0*/  BSSY B1, `(.L_x_44) ;  /* 0x000000a000017945 */ /* 0x000fe40003800000 */
[----:B------:R-:W-:Y:S01]  /*2be0*/  FMUL R171, R170, R23 ;  /* 0x00000017aaab7220 */ /* 0x000fe20000400000 */
[----:B------:R-:W-:-:S03]  /*2bf0*/  @P2 MOV R170, R224 ;  /* 0x000000e000aa2202 */ /* 0x000fc60000000f00 */
[----:B------:R-:W-:-:S05]  /*2c00*/  FFMA R171, R174, R22, R171 ;  /* 0x00000016aeab7223 */ /* 0x000fca00000000ab */
[----:B------:R-:W-:-:S04]  /*2c10*/  F2FP.BF16.F32.PACK_AB R171, RZ, R171 ;  /* 0x000000abffab723e */ /* 0x000fc800000010ff */
[----:B------:R-:W-:Y:S01]  /*2c20*/  PRMT R172, R171, 0x7610, R172 ;  /* 0x00007610abac7816 */ /* 0x000fe200000000ac */
[----:B------:R-:W-:-:S05]  /*2c30*/  @P2 IMAD.MOV.U32 R171, RZ, RZ, R225 ;  /* 0x000000ffffab2224 */ /* 0x000fca00078e00e1 */
[----:B------:R1:W-:Y:S01]  /*2c40*/  @P2 STG.E.U16 desc[UR36][R170.64+0x10], R172 ;  /* 0x000010acaa002986 */ /* 0x0003e2000c101524 */
[----:B------:R-:W-:Y:S05]  /*2c50*/  @!P3 BRA `(.L_x_45) ;  /* 0x000000000004b947 */ /* 0x000fea0003800000 */
[----:B------:R0:W5:Y:S02]  /*2c60*/  LDG.E.LTC128B.U16 R4, desc[UR36][R168.64+0x12] ;  /* 0x00001224a8047981 */ /* 0x000164000c1e1520 */
.L_x_45:
[----:B------:R-:W-:Y:S05]  /*2c70*/  BSYNC B1 ;  /* 0x0000000000017941 */ /* 0x000fea0003800000 */
.L_x_44:
        /* <DEDUP_REMOVED lines=12> */
.L_x_47:
[----:B------:R-:W-:Y:S05]  /*2d40*/  BSYNC B1 ;  /* 0x0000000000017941 */ /* 0x000fea0003800000 */
.L_x_46:
        /* <DEDUP_REMOVED lines=12> */
.L_x_49:
[----:B------:R-:W-:Y:S05]  /*2e10*/  BSYNC B1 ;  /* 0x0000000000017941 */ /* 0x000fea0003800000 */
.L_x_48:
[----:B-1---5:R-:W-:Y:S01]  /*2e20*/  IMAD.U32 R170, R4, 0x10000, RZ ;  /* 0x0001000004aa7824 */ /* 0x022fe200078e00ff */
[----:B------:R-:W-:Y:S01]  /*2e30*/  @P3 MOV R171, R217 ;  /* 0x000000d900ab3202 */ /* 0x000fe20000000f00 */
[----:B------:R-:W-:Y:S01]  /*2e40*/  BSSY B1, `(.L_x_50) ;  /* 0x000000a000017945 */ /* 0x000fe20003800000 */
[----:B------:R-:W-:Y:S01]  /*2e50*/  ISETP.GT.AND P2, PT, R0, 0x10, P1 ;  /* 0x000000100000780c */ /* 0x000fe20000f44270 */
        /* <DEDUP_REMOVED lines=8> */
.L_x_51:
[----:B------:R-:W-:Y:S05]  /*2ee0*/  BSYNC B1 ;  /* 0x0000000000017941 */ /* 0x000fea0003800000 */
.L_x_50:
        /* <DEDUP_REMOVED lines=12> */
.L_x_53:
[----:B------:R-:W-:Y:S05]  /*2fb0*/  BSYNC B1 ;  /* 0x0000000000017941 */ /* 0x000fea0003800000 */
.L_x_52:
        /* <DEDUP_REMOVED lines=12> */
.L_x_55:
[----:B------:R-:W-:Y:S05]  /*3080*/  BSYNC B1 ;  /* 0x0000000000017941 */ /* 0x000fea0003800000 */
.L_x_54:
        /* <DEDUP_REMOVED lines=12> */
.L_x_57:
[----:B------:R-:W-:Y:S05]  /*3150*/  BSYNC B1 ;  /* 0x0000000000017941 */ /* 0x000fea0003800000 */
.L_x_56:
[----:B-1---5:R-:W-:Y:S01]  /*3160*/  SHF.L.U32 R170, R4, 0x10, RZ ;  /* 0x0000001004aa7819 */ /* 0x022fe200000006ff */
[----:B------:R-:W-:Y:S01]  /*3170*/  @P3 IMAD.MOV.U32 R171, RZ, RZ, R217 ;  /* 0x000000ffffab3224 */ /* 0x000fe200078e00d9 */
[----:B------:R-:W-:Y:S01]  /*3180*/  ISETP.GT.AND P2, PT, R0, 0x18, P1 ;  /* 0x000000180000780c */ /* 0x000fe20000f44270 */
[----:B------:R-:W-:Y:S02]  /*3190*/  BSSY B1, `(.L_x_58) ;  /* 0x0000009000017945 */ /* 0x000fe40003800000 */
        /* <DEDUP_REMOVED lines=8> */
.L_x_59:
[----:B------:R-:W-:Y:S05]  /*3220*/  BSYNC B1 ;  /* 0x0000000000017941 */ /* 0x000fea0003800000 */
.L_x_58:
        /* <DEDUP_REMOVED lines=12> */
.L_x_61:
[----:B------:R-:W-:Y:S05]  /*32f0*/  BSYNC B1 ;  /* 0x0000000000017941 */ /* 0x000fea0003800000 */
.L_x_60:
        /* <DEDUP_REMOVED lines=12> */
.L_x_63:
[----:B------:R-:W-:Y:S05]  /*33c0*/  BSYNC B1 ;  /* 0x0000000000017941 */ /* 0x000fea0003800000 */
.L_x_62:
        /* <DEDUP_REMOVED lines=12> */
.L_x_65:
[----:B------:R-:W-:Y:S05]  /*3490*/  BSYNC B1 ;  /* 0x0000000000017941 */ /* 0x000fea0003800000 */
.L_x_64:
        /* <DEDUP_REMOVED lines=12> */
.L_x_67:
[----:B------:R-:W-:Y:S05]  /*3560*/  BSYNC B1 ;  /* 0x0000000000017941 */ /* 0x000fea0003800000 */
.L_x_66:
        /* <DEDUP_REMOVED lines=12> */
.L_x_69:
[----:B------:R-:W-:Y:S05]  /*3630*/  BSYNC B1 ;  /* 0x0000000000017941 */ /* 0x000fea0003800000 */
.L_x_68:
        /* <DEDUP_REMOVED lines=12> */
.L_x_71:
[----:B------:R-:W-:Y:S05]  /*3700*/  BSYNC B1 ;  /* 0x0000000000017941 */ /* 0x000fea0003800000 */
.L_x_70:
        /* <DEDUP_REMOVED lines=12> */
.L_x_73:
[----:B------:R-:W-:Y:S05]  /*37d0*/  BSYNC B1 ;  /* 0x0000000000017941 */ /* 0x000fea0003800000 */
.L_x_72:
        /* <DEDUP_REMOVED lines=12> */
.L_x_75:
[----:B------:R-:W-:Y:S05]  /*38a0*/  BSYNC B1 ;  /* 0x0000000000017941 */ /* 0x000fea0003800000 */
.L_x_74:
        /* <DEDUP_REMOVED lines=12> */
.L_x_77:
[----:B------:R-:W-:Y:S05]  /*3970*/  BSYNC B1 ;  /* 0x0000000000017941 */ /* 0x000fea0003800000 */
.L_x_76:
        /* <DEDUP_REMOVED lines=12> */
.L_x_79:
[----:B------:R-:W-:Y:S05]  /*3a40*/  BSYNC B1 ;  /* 0x0000000000017941 */ /* 0x000fea0003800000 */
.L_x_78:
        /* <DEDUP_REMOVED lines=12> */
.L_x_81:
[----:B------:R-:W-:Y:S05]  /*3b10*/  BSYNC B1 ;  /* 0x0000000000017941 */ /* 0x000fea0003800000 */
.L_x_80:
        /* <DEDUP_REMOVED lines=12> */
.L_x_83:
[----:B------:R-:W-:Y:S05]  /*3be0*/  BSYNC B1 ;  /* 0x0000000000017941 */ /* 0x000fea0003800000 */
.L_x_82:
        /* <DEDUP_REMOVED lines=12> */
.L_x_85:
[----:B------:R-:W-:Y:S05]  /*3cb0*/  BSYNC B1 ;  /* 0x0000000000017941 */ /* 0x000fea0003800000 */
.L_x_84:
        /* <DEDUP_REMOVED lines=12> */
.L_x_87:
[----:B------:R-:W-:Y:S05]  /*3d80*/  BSYNC B1 ;  /* 0x0000000000017941 */ /* 0x000fea0003800000 */
.L_x_86:
        /* <DEDUP_REMOVED lines=12> */
.L_x_89:
[----:B------:R-:W-:Y:S05]  /*3e50*/  BSYNC B1 ;  /* 0x0000000000017941 */ /* 0x000fea0003800000 */
.L_x_88:
        /* <DEDUP_REMOVED lines=12> */
.L_x_91:
[----:B------:R-:W-:Y:S05]  /*3f20*/  BSYNC B1 ;  /* 0x0000000000017941 */ /* 0x000fea0003800000 */
.L_x_90:
        /* <DEDUP_REMOVED lines=12> */
.L_x_93:
[----:B------:R-:W-:Y:S05]  /*3ff0*/  BSYNC B1 ;  /* 0x0000000000017941 */ /* 0x000fea0003800000 */
.L_x_92:
        /* <DEDUP_REMOVED lines=12> */
.L_x_95:
[----:B------:R-:W-:Y:S05]  /*40c0*/  BSYNC B1 ;  /* 0x0000000000017941 */ /* 0x000fea0003800000 */
.L_x_94:
        /* <DEDUP_REMOVED lines=12> */
.L_x_97:
[----:B------:R-:W-:Y:S05]  /*4190*/  BSYNC B1 ;  /* 0x0000000000017941 */ /* 0x000fea0003800000 */
.L_x_96:
        /* <DEDUP_REMOVED lines=12> */
.L_x_99:
[----:B------:R-:W-:Y:S05]  /*4260*/  BSYNC B1 ;  /* 0x0000000000017941 */ /* 0x000fea0003800000 */
.L_x_98:
        /* <DEDUP_REMOVED lines=12> */
.L_x_101:
[----:B------:R-:W-:Y:S05]  /*4330*/  BSYNC B1 ;  /* 0x0000000000017941 */ /* 0x000fea0003800000 */
.L_x_100:
        /* <DEDUP_REMOVED lines=12> */
.L_x_103:
[----:B------:R-:W-:Y:S05]  /*4400*/  BSYNC B1 ;  /* 0x0000000000017941 */ /* 0x000fea0003800000 */
.L_x_102:
        /* <DEDUP_REMOVED lines=12> */
.L_x_105:
[----:B------:R-:W-:Y:S05]  /*44d0*/  BSYNC B1 ;  /* 0x0000000000017941 */ /* 0x000fea0003800000 */
.L_x_104:
        /* <DEDUP_REMOVED lines=12> */
.L_x_107:
[----:B------:R-:W-:Y:S05]  /*45a0*/  BSYNC B1 ;  /* 0x0000000000017941 */ /* 0x000fea0003800000 */
.L_x_106:
        /* <DEDUP_REMOVED lines=12> */
.L_x_109:
[----:B------:R-:W-:Y:S05]  /*4670*/  BSYNC B1 ;  /* 0x0000000000017941 */ /* 0x000fea0003800000 */
.L_x_108:
        /* <DEDUP_REMOVED lines=12> */
.L_x_111:
[----:B------:R-:W-:Y:S05]  /*4740*/  BSYNC B1 ;  /* 0x0000000000017941 */ /* 0x000fea0003800000 */
.L_x_110:
        /* <DEDUP_REMOVED lines=12> */
.L_x_113:
[----:B------:R-:W-:Y:S05]  /*4810*/  BSYNC B1 ;  /* 0x0000000000017941 */ /* 0x000fea0003800000 */
.L_x_112:
        /* <DEDUP_REMOVED lines=12> */
.L_x_115:
[----:B------:R-:W-:Y:S05]  /*48e0*/  BSYNC B1 ;  /* 0x0000000000017941 */ /* 0x000fea0003800000 */
.L_x_114:
        /* <DEDUP_REMOVED lines=12> */
.L_x_117:
[----:B------:R-:W-:Y:S05]  /*49b0*/  BSYNC B1 ;  /* 0x0000000000017941 */ /* 0x000fea0003800000 */
.L_x_116:
        /* <DEDUP_REMOVED lines=12> */
.L_x_119:
[----:B------:R-:W-:Y:S05]  /*4a80*/  BSYNC B1 ;  /* 0x0000000000017941 */ /* 0x000fea0003800000 */
.L_x_118:
        /* <DEDUP_REMOVED lines=12> */
.L_x_121:
[----:B------:R-:W-:Y:S05]  /*4b50*/  BSYNC B1 ;  /* 0x0000000000017941 */ /* 0x000fea0003800000 */
.L_x_120:
[----:B0--345:R-:W-:Y:S01]  /*4b60*/  IMAD.U32 R6, R4, 0x10000, RZ ;  /* 0x0001000004067824 */ /* 0x039fe200078e00ff */
[----:B------:R-:W-:Y:S01]  /*4b70*/  ISETP.GT.AND P2, PT, R0, 0x58, P1 ;  /* 0x000000580000780c */ /* 0x000fe20000f44270 */
[----:B------:R-:W-:Y:S01]  /*4b80*/  @P0 IMAD.MOV.U32 R7, RZ, RZ, R217 ;  /* 0x000000ffff070224 */ /* 0x000fe200078e00d9 */
[----:B------:R-:W-:Y:S01]  /*4b90*/  BSSY B1, `(.L_x_122) ;  /* 0x0000009000017945 */ /* 0x000fe20003800000 */
[----:B------:R-:W-:-:S04]  /*4ba0*/  FMUL R6, R6, R23 ;  /* 0x0000001706067220 */ /* 0x000fc80000400000 */
[----:B------:R-:W-:-:S05]  /*4bb0*/  FFMA R6, R213, R22, R6 ;  /* 0x00000016d5067223 */ /* 0x000fca0000000006 */
[----:B------:R-:W-:-:S04]  /*4bc0*/  F2FP.BF16.F32.PACK_AB R6, RZ, R6 ;  /* 0x00000006ff06723e */ /* 0x000fc800000010ff */
[----:B-1----:R-:W-:Y:S01]  /*4bd0*/  PRMT R170, R6, 0x7610, R170 ;  /* 0x0000761006aa7816 */ /* 0x002fe200000000aa */
[----:B------:R-:W-:-:S05]  /*4be0*/  @P0 IMAD.MOV.U32 R6, RZ, RZ, R216 ;  /* 0x000000ffff060224 */ /* 0x000fca00078e00d8 */
[----:B------:R0:W-:Y:S01]  /*4bf0*/  @P0 STG.E.U16 desc[UR36][R6.64+0xb2], R170 ;  /* 0x0000b2aa06000986 */ /* 0x0001e2000c101524 */
[----:B------:R-:W-:Y:S05]  /*4c00*/  @!P2 BRA `(.L_x_123) ;  /* 0x000000000004a947 */ /* 0x000fea0003800000 */
[----:B------:R1:W5:Y:S02]  /*4c10*/  LDG.E.LTC128B.U16 R4, desc[UR36][R168.64+0xb0] ;  /* 0x0000b024a8047981 */ /* 0x000364000c1e1520 */
.L_x_123:
[----:B------:R-:W-:Y:S05]  /*4c20*/  BSYNC B1 ;  /* 0x0000000000017941 */ /* 0x000fea0003800000 */
.L_x_122:
[----:B0----5:R-:W-:Y:S01]  /*4c30*/  IMAD.U32 R6, R4, 0x10000, RZ ;  /* 0x0001000004067824 */ /* 0x021fe200078e00ff */
[----:B------:R-:W-:Y:S01]  /*4c40*/  ISETP.GT.AND P1, PT, R0, 0x59, P1 ;  /* 0x000000590000780c */ /* 0x000fe20000f24270 */
[----:B------:R-:W-:Y:S01]  /*4c50*/  BSSY B1, `(.L_x_124) ;  /* 0x000000c000017945 */ /* 0x000fe20003800000 */
[----:B------:R-:W-:Y:S01]  /*4c60*/  IADD3 R175, P0, R5, 0x80, RZ ;  /* 0x0000008005af7810 */ /* 0x000fe20007f1e0ff */
[----:B------:R-:W-:Y:S01]  /*4c70*/  FMUL R7, R6, R23 ;  /* 0x0000001706077220 */ /* 0x000fe20000400000 */
[----:B------:R-:W-:Y:S02]  /*4c80*/  @P2 IMAD.MOV.U32 R6, RZ, RZ, R224 ;  /* 0x000000ffff062224 */ /* 0x000fe400078e00e0 */
[----:B------:R-:W-:Y:S01]  /*4c90*/  IADD3.X R171, RZ, UR9, RZ, P0, !PT ;  /* 0x00000009ffab7c10 */ /* 0x000fe200087fe4ff */
[----:B------:R-:W-:-:S05]  /*4ca0*/  FFMA R7, R214, R22, R7 ;  /* 0x00000016d6077223 */ /* 0x000fca0000000007 */
[----:B------:R-:W-:-:S04]  /*4cb0*/  F2FP.BF16.F32.PACK_AB R7, RZ, R7 ;  /* 0x00000007ff07723e */ /* 0x000fc800000010ff */
[----:B------:R-:W-:Y:S01]  /*4cc0*/  PRMT R170, R7, 0x7610, R170 ;  /* 0x0000761007aa7816 */ /* 0x000fe200000000aa */
[----:B------:R-:W-:-:S05]  /*4cd0*/  @P2 IMAD.MOV.U32 R7, RZ, RZ, R225 ;  /* 0x000000ffff072224 */ /* 0x000fca00078e00e1 */
[----:B------:R0:W-:Y:S01]  /*4ce0*/  @P2 STG.E.U16 desc[UR36][R6.64+0xb0], R170 ;  /* 0x0000b0aa06002986 */ /* 0x0001e2000c101524 */
[----:B------:R-:W-:Y:S05]  /*4cf0*/  @!P1 BRA `(.L_x_125) ;  /* 0x0000000000049947 */ /* 0x000fea0003800000 */
[----:B------:R3:W5:Y:S02]  /*4d00*/  LDG.E.LTC128B.U16 R4, desc[UR36][R168.64+0xb2] ;  /* 0x0000b224a8047981 */ /* 0x000764000c1e1520 */
.L_x_125:
[----:B------:R-:W-:Y:S05]  /*4d10*/  BSYNC B1 ;  /* 0x0000000000017941 */ /* 0x000fea0003800000 */
.L_x_124:
[C---:B0----5:R-:W-:Y:S01]  /*4d20*/  IMAD.U32 R6, R4.reuse, 0x10000, RZ ;  /* 0x0001000004067824 */ /* 0x061fe200078e00ff */
[----:B------:R-:W-:Y:S01]  /*4d30*/  ISETP.GT.AND P0, PT, R3, 0x80, PT ;  /* 0x000000800300780c */ /* 0x000fe20003f04270 */
[-C--:B------:R-:W-:Y:S01]  /*4d40*/  IMAD R170, R171, R8.reuse, RZ ;  /* 0x00000008abaa7224 */ /* 0x080fe200078e02ff */
[----:B------:R-:W-:Y:S01]  /*4d50*/  PRMT R176, R4, 0x7610, R176 ;  /* 0x0000761004b07816 */ /* 0x000fe200000000b0 */
[----:B-123--:R-:W-:Y:S01]  /*4d60*/  FMUL R168, R6, R23 ;  /* 0x0000001706a87220 */ /* 0x00efe20000400000 */
[----:B------:R-:W-:Y:S01]  /*4d70*/  IMAD.WIDE.U32 R6, R175, R8, R14 ;  /* 0x00000008af067225 */ /* 0x000fe200078e000e */
[----:B------:R-:W-:-:S03]  /*4d80*/  ISETP.GT.AND P4, PT, R0, RZ, P0 ;  /* 0x000000ff0000720c */ /* 0x000fc60000784270 */
[----:B------:R-:W-:Y:S01]  /*4d90*/  FFMA R215, R215, R22, R168 ;  /* 0x00000016d7d77223 */ /* 0x000fe200000000a8 */
[----:B------:R-:W-:Y:S01]  /*4da0*/  IMAD R177, R175, R9, R170 ;  /* 0x00000009afb17224 */ /* 0x000fe200078e02aa */
[----:B------:R-:W-:-:S03]  /*4db0*/  LEA R168, P2, R6, R10, 0x1 ;  /* 0x0000000a06a87211 */ /* 0x000fc600078408ff */
[----:B------:R-:W-:Y:S01]  /*4dc0*/  IMAD.IADD R7, R7, 0x1, R177 ;  /* 0x0000000107077824 */ /* 0x000fe200078e02b1 */
[----:B------:R-:W-:-:S04]  /*4dd0*/  F2FP.BF16.F32.PACK_AB R215, RZ, R215 ;  /* 0x000000d7ffd7723e */ /* 0x000fc800000010ff */
[----:B------:R-:W-:Y:S01]  /*4de0*/  LEA.HI.X R169, R6, R11, R7, 0x1, P2 ;  /* 0x0000000b06a97211 */ /* 0x000fe200010f0c07 */
[----:B------:R0:W-:Y:S04]  /*4df0*/  @P1 STG.E.U16 desc[UR36][R224.64+0xb2], R215 ;  /* 0x0000b2d7e0001986 */ /* 0x0001e8000c101524 */
[----:B------:R-:W2:Y:S01]  /*4e00*/  @P4 LDG.E.LTC128B.U16 R176, desc[UR36][R168.64] ;  /* 0x00000024a8b04981 */ /* 0x000ea2000c1e1520 */
[----:B------:R-:W-:Y:S01]  /*4e10*/  IMAD.WIDE.U32 R6, R175, R8, R220 ;  /* 0x00000008af067225 */ /* 0x000fe200078e00dc */
[----:B------:R-:W-:Y:S01]  /*4e20*/  USHF.L.U64.HI UR4, UR6, 0x8, UR7 ;  /* 0x0000000806047899 */ /* 0x000fe20008010207 */
[----:B------:R-:W-:Y:S01]  /*4e30*/  ISETP.GT.AND P2, PT, R0, 0x1, P0 ;  /* 0x000000010000780c */ /* 0x000fe20000744270 */
[----:B------:R-:W-:Y:S01]  /*4e40*/  BSSY B1, `(.L_x_126) ;  /* 0x0000010000017945 */ /* 0x000fe20003800000 */
[----:B------:R-:W-:-:S02]  /*4e50*/  IMAD.IADD R7, R177, 0x1, R7 ;  /* 0x00000001b1077824 */ /* 0x000fc400078e0207 */
[----:B------:R-:W-:Y:S02]  /*4e60*/  IMAD.U32 R171, RZ, RZ, UR6 ;  /* 0x00000006ffab7e24 */ /* 0x000fe4000f8e00ff */
[----:B------:R-:W-:-:S03]  /*4e70*/  IMAD.WIDE.U32 R172, R20, UR43, R6 ;  /* 0x0000002b14ac7c25 */ /* 0x000fc6000f8e0006 */
[----:B------:R-:W-:Y:S02]  /*4e80*/  LEA R170, P1, R171, R216, 0x8 ;  /* 0x000000d8abaa7211 */ /* 0x000fe400078240ff */
[----:B------:R-:W-:Y:S02]  /*4e90*/  LEA R6, P3, R172, R10, 0x1 ;  /* 0x0000000aac067211 */ /* 0x000fe400078608ff */
[----:B------:R-:W-:Y:S01]  /*4ea0*/  IADD3.X R171, R217, UR4, RZ, P1, !PT ;  /* 0x00000004d9ab7c10 */ /* 0x000fe20008ffe4ff */
[----:B--2---:R-:W-:-:S04]  /*4eb0*/  IMAD.U32 R4, R176, 0x10000, RZ ;  /* 0x00010000b0047824 */ /* 0x004fc800078e00ff */
[----:B------:R-:W-:Y:S01]  /*4ec0*/  FMUL R7, R4, R23 ;  /* 0x0000001704077220 */ /* 0x000fe20000400000 */
[----:B------:R-:W-:-:S03]  /*4ed0*/  IMAD.IADD R4, R223, 0x1, R173 ;  /* 0x00000001df047824 */ /* 0x000fc600078e02ad */
[----:B------:R-:W-:-:S05]  /*4ee0*/  FFMA R7, R120, R22, R7 ;  /* 0x0000001678077223 */ /* 0x000fca0000000007 */
[----:B------:R-:W-:Y:S02]  /*4ef0*/  F2FP.BF16.F32.PACK_AB R120, RZ, R7 ;  /* 0x00000007ff78723e */ /* 0x000fe400000010ff */
[----:B------:R-:W-:-:S03]  /*4f00*/  LEA.HI.X R7, R172, R11, R4, 0x1, P3 ;  /* 0x0000000bac077211 */ /* 0x000fc600018f0c04 */
[----:B------:R0:W-:Y:S01]  /*4f10*/  @P4 STG.E.U16 desc[UR36][R170.64], R120 ;  /* 0x00000078aa004986 */ /* 0x0001e2000c101524 */
[----:B------:R-:W-:Y:S05]  /*4f20*/  @!P2 BRA `(.L_x_127) ;  /* 0x000000000004a947 */ /* 0x000fea0003800000 */
[----:B------:R1:W5:Y:S02]  /*4f30*/  LDG.E.LTC128B.U16 R176, desc[UR36][R6.64+0x2] ;  /* 0x0000022406b07981 */ /* 0x000364000c1e1520 */
.L_x_127:
[----:B------:R-:W-:Y:S05]  /*4f40*/  BSYNC B1 ;  /* 0x0000000000017941 */ /* 0x000fea0003800000 */
.L_x_126:
[----:B-----5:R-:W-:Y:S01]  /*4f50*/  IMAD.U32 R4, R176, 0x10000, RZ ;  /* 0x00010000b0047824 */ /* 0x020fe200078e00ff */
[----:B------:R-:W-:Y:S01]  /*4f60*/  ISETP.GT.AND P1, PT, R3, 0x88, PT ;  /* 0x000000880300780c */ /* 0x000fe20003f24270 */
[----:B------:R-:W-:Y:S01]  /*4f70*/  IMAD.WIDE.U32 R174, R175, R8, R218 ;  /* 0x00000008afae7225 */ /* 0x000fe200078e00da */
[----:B------:R-:W-:Y:S03]  /*4f80*/  BSSY B1, `(.L_x_128) ;  /* 0x0000012000017945 */ /* 0x000fe60003800000 */
[----:B------:R-:W-:Y:S01]  /*4f90*/  FMUL R4, R4, R23 ;  /* 0x0000001704047220 */ /* 0x000fe20000400000 */
[----:B------:R-:W-:Y:S02]  /*4fa0*/  ISETP.GT.AND P3, PT, R0, RZ, P1 ;  /* 0x000000ff0000720c */ /* 0x000fe40000f64270 */
[----:B------:R-:W-:Y:S01]  /*4fb0*/  IADD3 R177, R177, R175, RZ ;  /* 0x000000afb1b17210 */ /* 0x000fe20007ffe0ff */
[----:B------:R-:W-:Y:S01]  /*4fc0*/  FFMA R4, R121, R22, R4 ;  /* 0x0000001679047223 */ /* 0x000fe20000000004 */
[----:B0-----:R-:W-:-:S02]  /*4fd0*/  IADD3 R120, P4, R12, R174, RZ ;  /* 0x000000ae0c787210 */ /* 0x001fc40007f9e0ff */
[----:B------:R-:W-:Y:S02]  /*4fe0*/  IADD3 R174, P5, R220, R174, RZ ;  /* 0x000000aedcae7210 */ /* 0x000fe40007fbe0ff */
[----:B------:R-:W-:Y:S01]  /*4ff0*/  F2FP.BF16.F32.PACK_AB R121, RZ, R4 ;  /* 0x00000004ff79723e */ /* 0x000fe200000010ff */
[----:B------:R-:W-:Y:S01]  /*5000*/  IMAD.X R4, R177, 0x1, R15, P4 ;  /* 0x00000001b1047824 */ /* 0x000fe200020e060f */
[C---:B------:R-:W-:Y:S01]  /*5010*/  LEA R168, P4, R120.reuse, R10, 0x1 ;  /* 0x0000000a78a87211 */ /* 0x040fe200078808ff */
[----:B------:R-:W-:Y:S01]  /*5020*/  IMAD.X R175, R221, 0x1, R177, P5 ;  /* 0x00000001ddaf7824 */ /* 0x000fe200028e06b1 */
[----:B------:R-:W-:Y:S01]  /*5030*/  PRMT R172, R121, 0x7610, R172 ;  /* 0x0000761079ac7816 */ /* 0x000fe200000000ac */
[----:B------:R-:W-:Y:S01]  /*5040*/  IMAD.MOV.U32 R121, RZ, RZ, R171 ;  /* 0x000000ffff797224 */ /* 0x000fe200078e00ab */
[----:B------:R-:W-:Y:S01]  /*5050*/  LEA.HI.X R169, R120, R11, R4, 0x1, P4 ;  /* 0x0000000b78a97211 */ /* 0x000fe200020f0c04 */
[----:B------:R-:W-:-:S05]  /*5060*/  IMAD.MOV.U32 R120, RZ, RZ, R170 ;  /* 0x000000ffff787224 */ /* 0x000fca00078e00aa */
[----:B------:R0:W-:Y:S01]  /*5070*/  @P2 STG.E.U16 desc[UR36][R120.64+0x2], R172 ;  /* 0x000002ac78002986 */ /* 0x0001e2000c101524 */
[----:B------:R-:W-:Y:S05]  /*5080*/  @!P3 BRA `(.L_x_129) ;  /* 0x000000000004b947 */ /* 0x000fea0003800000 */
[----:B------:R2:W5:Y:S02]  /*5090*/  LDG.E.LTC128B.U16 R176, desc[UR36][R168.64] ;  /* 0x00000024a8b07981 */ /* 0x000564000c1e1520 */
.L_x_129:
[----:B------:R-:W-:Y:S05]  /*50a0*/  BSYNC B1 ;  /* 0x0000000000017941 */ /* 0x000fea0003800000 */
.L_x_128:
[----:B-----5:R-:W-:Y:S01]  /*50b0*/  IMAD.U32 R4, R176, 0x10000, RZ ;  /* 0x00010000b0047824 */ /* 0x020fe200078e00ff */
[----:B0-----:R-:W-:Y:S01]  /*50c0*/  IADD3 R172, P2, R170, R21, RZ ;  /* 0x00000015aaac7210 */ /* 0x001fe20007f5e0ff */
[----:B------:R-:W-:Y:S01]  /*50d0*/  IMAD.WIDE.U32 R174, R20, UR43, R174 ;  /* 0x0000002b14ae7c25 */ /* 0x000fe2000f8e00ae */
[----:B------:R-:W-:Y:S03]  /*50e0*/  BSSY B1, `(.L_x_130) ;  /* 0x000000c000017945 */ /* 0x000fe60003800000 */
[----:B--2---:R-:W-:Y:S01]  /*50f0*/  FMUL R169, R4, R23 ;  /* 0x0000001704a97220 */ /* 0x004fe20000400000 */
[----:B------:R-:W-:Y:S01]  /*5100*/  IMAD.X R173, R171, 0x1, R227, P2 ;  /* 0x00000001abad7824 */ /* 0x000fe200010e06e3 */
[----:B------:R-:W-:Y:S02]  /*5110*/  LEA R168, P4, R174, R10, 0x1 ;  /* 0x0000000aaea87211 */ /* 0x000fe400078808ff */
[----:B------:R-:W-:Y:S01]  /*5120*/  FFMA R169, R122, R22, R169 ;  /* 0x000000167aa97223 */ /* 0x000fe200000000a9 */
[----:B------:R-:W-:-:S04]  /*5130*/  IMAD.IADD R4, R223, 0x1, R175 ;  /* 0x00000001df047824 */ /* 0x000fc800078e02af */
[----:B------:R-:W-:Y:S02]  /*5140*/  F2FP.BF16.F32.PACK_AB R122, RZ, R169 ;  /* 0x000000a9ff7a723e */ /* 0x000fe400000010ff */
[----:B------:R-:W-:Y:S02]  /*5150*/  LEA.HI.X R169, R174, R11, R4, 0x1, P4 ;  /* 0x0000000baea97211 */ /* 0x000fe400020f0c04 */
[----:B------:R-:W-:Y:S01]  /*5160*/  ISETP.GT.AND P4, PT, R0, 0x1, P1 ;  /* 0x000000010000780c */ /* 0x000fe20000f84270 */
[----:B------:R0:W-:-:S12]  /*5170*/  @P3 STG.E.U16 desc[UR36][R172.64], R122 ;  /* 0x0000007aac003986 */ /* 0x0001d8000c101524 */
[----:B0-----:R-:W-:Y:S05]  /*5180*/  @!P4 BRA `(.L_x_131) ;  /* 0x000000000004c947 */ /* 0x001fea0003800000 */
[----:B------:R0:W5:Y:S02]  /*5190*/  LDG.E.LTC128B.U16 R176, desc[UR36][R168.64+0x2] ;  /* 0x00000224a8b07981 */ /* 0x000164000c1e1520 */
.L_x_131:
[----:B------:R-:W-:Y:S05]  /*51a0*/  BSYNC B1 ;  /* 0x0000000000017941 */ /* 0x000fea0003800000 */
.L_x_130:
[----:B-----5:R-:W-:Y:S01]  /*51b0*/  IMAD.U32 R4, R176, 0x10000, RZ ;  /* 0x00010000b0047824 */ /* 0x020fe200078e00ff */
[----:B------:R-:W-:Y:S01]  /*51c0*/  IADD3 R122, P2, R21, R170, RZ ;  /* 0x000000aa157a7210 */ /* 0x000fe20007f5e0ff */
[----:B------:R-:W-:Y:S01]  /*51d0*/  BSSY B1, `(.L_x_132) ;  /* 0x0000009000017945 */ /* 0x000fe20003800000 */
[----:B------:R-:W-:Y:S01]  /*51e0*/  ISETP.GT.AND P3, PT, R0, 0x8, P0 ;  /* 0x000000080000780c */ /* 0x000fe20000764270 */
[----:B------:R-:W-:-:S04]  /*51f0*/  FMUL R4, R4, R23 ;  /* 0x0000001704047220 */ /* 0x000fc80000400000 */
[----:B------:R-:W-:Y:S01]  /*5200*/  FFMA R4, R123, R22, R4 ;  /* 0x000000167b047223 */ /* 0x000fe20000000004 */
[----:B------:R-:W-:-:S04]  /*5210*/  IMAD.X R123, R227, 0x1, R171, P2 ;  /* 0x00000001e37b7824 */ /* 0x000fc800010e06ab */
[----:B------:R-:W-:-:S05]  /*5220*/  F2FP.BF16.F32.PACK_AB R4, RZ, R4 ;  /* 0x00000004ff04723e */ /* 0x000fca00000010ff */
[----:B------:R2:W-:Y:S01]  /*5230*/  @P4 STG.E.U16 desc[UR36][R122.64+0x2], R4 ;  /* 0x000002047a004986 */ /* 0x0005e2000c101524 */
[----:B------:R-:W-:Y:S05]  /*5240*/  @!P3 BRA `(.L_x_133) ;  /* 0x000000000004b947 */ /* 0x000fea0003800000 */
[----:B------:R3:W5:Y:S02]  /*5250*/  LDG.E.LTC128B.U16 R176, desc[UR36][R6.64+0x10] ;  /* 0x0000102406b07981 */ /* 0x000764000c1e1520 */
.L_x_133:
[----:B------:R-:W-:Y:S05]  /*5260*/  BSYNC B1 ;  /* 0x0000000000017941 */ /* 0x000fea0003800000 */
.L_x_132:
[----:B--2--5:R-:W-:Y:S01]  /*5270*/  SHF.L.U32 R4, R176, 0x10, RZ ;  /* 0x00000010b0047819 */ /* 0x024fe200000006ff */
[----:B------:R-:W-:Y:S01]  /*5280*/  BSSY B1, `(.L_x_134) ;  /* 0x0000008000017945 */ /* 0x000fe20003800000 */
[----:B------:R-:W-:-:S03]  /*5290*/  ISETP.GT.AND P2, PT, R0, 0x9, P0 ;  /* 0x000000090000780c */ /* 0x000fc60000744270 */
[----:B------:R-:W-:-:S04]  /*52a0*/  FMUL R175, R4, R23 ;  /* 0x0000001704af7220 */ /* 0x000fc80000400000 */
[----:B------:R-:W-:-:S05]  /*52b0*/  FFMA R175, R124, R22, R175 ;  /* 0x000000167caf7223 */ /* 0x000fca00000000af */
[----:B------:R-:W-:-:S05]  /*52c0*/  F2FP.BF16.F32.PACK_AB R175, RZ, R175 ;  /* 0x000000afffaf723e */ /* 0x000fca00000010ff */
[----:B------:R2:W-:Y:S01]  /*52d0*/  @P3 STG.E.U16 desc[UR36][R170.64+0x10], R175 ;  /* 0x000010afaa003986 */ /* 0x0005e2000c101524 */
[----:B------:R-:W-:Y:S05]  /*52e0*/  @!P2 BRA `(.L_x_135) ;  /* 0x000000000004a947 */ /* 0x000fea0003800000 */
[----:B------:R4:W5:Y:S02]  /*52f0*/  LDG.E.LTC128B.U16 R176, desc[UR36][R6.64+0x12] ;  /* 0x0000122406b07981 */ /* 0x000964000c1e1520 */
.L_x_135:
[----:B------:R-:W-:Y:S05]  /*5300*/  BSYNC B1 ;  /* 0x0000000000017941 */ /* 0x000fea0003800000 */
.L_x_134:
[----:B-----5:R-:W-:Y:S01]  /*5310*/  IMAD.U32 R4, R176, 0x10000, RZ ;  /* 0x00010000b0047824 */ /* 0x020fe200078e00ff */
[----:B------:R-:W-:Y:S01]  /*5320*/  ISETP.GT.AND P3, PT, R0, 0x8, P1 ;  /* 0x000000080000780c */ /* 0x000fe20000f64270 */
[----:B------:R-:W-:Y:S02]  /*5330*/  BSSY B1, `(.L_x_136) ;  /* 0x0000007000017945 */ /* 0x000fe40003800000 */
[----:B------:R-:W-:-:S04]  /*5340*/  FMUL R4, R4, R23 ;  /* 0x0000001704047220 */ /* 0x000fc80000400000 */
[----:B------:R-:W-:-:S05]  /*5350*/  FFMA R4, R125, R22, R4 ;  /* 0x000000167d047223 */ /* 0x000fca0000000004 */
[----:B------:R-:W-:-:S05]  /*5360*/  F2FP.BF16.F32.PACK_AB R4, RZ, R4 ;  /* 0x00000004ff04723e */ /* 0x000fca00000010ff */
[----:B------:R0:W-:Y:S01]  /*5370*/  @P2 STG.E.U16 desc[UR36][R120.64+0x12], R4 ;  /* 0x0000120478002986 */ /* 0x0001e2000c101524 */
[----:B------:R-:W-:Y:S05]  /*5380*/  @!P3 BRA `(.L_x_137) ;  /* 0x000000000004b947 */ /* 0x000fea0003800000 */
[----:B------:R0:W5:Y:S02]  /*5390*/  LDG.E.LTC128B.U16 R176, desc[UR36][R168.64+0x10] ;  /* 0x00001024a8b07981 */ /* 0x000164000c1e1520 */
.L_x_137:
[----:B------:R-:W-:Y:S05]  /*53a0*/  BSYNC B1 ;  /* 0x0000000000017941 */ /* 0x000fea0003800000 */
.L_x_136:
[----:B0----5:R-:W-:Y:S01]  /*53b0*/  IMAD.U32 R4, R176, 0x10000, RZ ;  /* 0x00010000b0047824 */ /* 0x021fe200078e00ff */
        /* <DEDUP_REMOVED lines=11> */
.L_x_139:
[----:B------:R-:W-:Y:S05]  /*5470*/  BSYNC B1 ;  /* 0x0000000000017941 */ /* 0x000fea0003800000 */
.L_x_138:
[----:B0----5:R-:W-:Y:S01]  /*5480*/  IMAD.U32 R4, R176, 0x10000, RZ ;  /* 0x00010000b0047824 */ /* 0x021fe200078e00ff */
        /* <DEDUP_REMOVED lines=8> */
.L_x_141:
[----:B------:R-:W-:Y:S05]  /*5510*/  BSYNC B1 ;  /* 0x0000000000017941 */ /* 0x000fea0003800000 */
.L_x_140:
        /* <DEDUP_REMOVED lines=12> */
.L_x_143:
[----:B------:R-:W-:Y:S05]  /*55e0*/  BSYNC B1 ;  /* 0x0000000000017941 */ /* 0x000fea0003800000 */
.L_x_142:
        /* <DEDUP_REMOVED lines=9> */
.L_x_145:
[----:B------:R-:W-:Y:S05]  /*5680*/  BSYNC B1 ;  /* 0x0000000000017941 */ /* 0x000fea0003800000 */
.L_x_144:
[----:B0----5:R-:W-:Y:S01]  /*5690*/  SHF.L.U32 R4, R176, 0x10, RZ ;  /* 0x00000010b0047819 */ /* 0x021fe200000006ff */
        /* <DEDUP_REMOVED lines=11> */
.L_x_147:
[----:B------:R-:W-:Y:S05]  /*5750*/  BSYNC B1 ;  /* 0x0000000000017941 */ /* 0x000fea0003800000 */
.L_x_146:
        /* <DEDUP_REMOVED lines=9> */
.L_x_149:
[----:B------:R-:W-:Y:S05]  /*57f0*/  BSYNC B1 ;  /* 0x0000000000017941 */ /* 0x000fea0003800000 */
.L_x_148:
        /* <DEDUP_REMOVED lines=12> */
.L_x_151:
[----:B------:R-:W-:Y:S05]  /*58c0*/  BSYNC B1 ;  /* 0x0000000000017941 */ /* 0x000fea0003800000 */
.L_x_150:
        /* <DEDUP_REMOVED lines=9> */
.L_x_153:
[----:B------:R-:W-:Y:S05]  /*5960*/  BSYNC B1 ;  /* 0x0000000000017941 */ /* 0x000fea0003800000 */
.L_x_152:
[----:B0----5:R-:W-:Y:S01]  /*5970*/  IMAD.U32 R4, R176, 0x10000, RZ ;  /* 0x00010000b0047824 */ /* 0x021fe200078e00ff */
[----:B------:R-:W-:Y:S01]  /*5980*/  ISETP.GT.AND P2, PT, R0, 0x19, P1 ;  /* 0x000000190000780c */ /* 0x000fe20000f44270 */
[----:B------:R-:W-:Y:S01]  /*5990*/  @P3 IMAD.MOV.U32 R124, RZ, RZ, R172 ;  /* 0x000000ffff7c3224 */ /* 0x000fe200078e00ac */
[----:B------:R-:W-:Y:S01]  /*59a0*/  BSSY B1, `(.L_x_154) ;  /* 0x0000009000017945 */ /* 0x000fe20003800000 */
[----:B------:R-:W-:-:S04]  /*59b0*/  FMUL R125, R4, R23 ;  /* 0x00000017047d7220 */ /* 0x000fc80000400000 */
[----:B------:R-:W-:-:S05]  /*59c0*/  FFMA R125, R134, R22, R125 ;  /* 0x00000016867d7223 */ /* 0x000fca000000007d */
[----:B------:R-:W-:-:S04]  /*59d0*/  F2FP.BF16.F32.PACK_AB R125, RZ, R125 ;  /* 0x0000007dff7d723e */ /* 0x000fc800000010ff */
[----:B------:R-:W-:Y:S02]  /*59e0*/  PRMT R4, R125, 0x7610, R4 ;  /* 0x000076107d047816 */ /* 0x000fe40000000004 */
[----:B------:R-:W-:-:S05]  /*59f0*/  @P3 MOV R125, R173 ;  /* 0x000000ad007d3202 */ /* 0x000fca0000000f00 */
[----:B------:R0:W-:Y:S01]  /*5a00*/  @P3 STG.E.U16 desc[UR36][R124.64+0x30], R4 ;  /* 0x000030047c003986 */ /* 0x0001e2000c101524 */
[----:B------:R-:W-:Y:S05]  /*5a10*/  @!P2 BRA `(.L_x_155) ;  /* 0x000000000004a947 */ /* 0x000fea0003800000 */
[----:B------:R0:W5:Y:S02]  /*5a20*/  LDG.E.LTC128B.U16 R176, desc[UR36][R168.64+0x32] ;  /* 0x00003224a8b07981 */ /* 0x000164000c1e1520 */
.L_x_155:
[----:B------:R-:W-:Y:S05]  /*5a30*/  BSYNC B1 ;  /* 0x0000000000017941 */ /* 0x000fea0003800000 */
.L_x_154:
        /* <DEDUP_REMOVED lines=9> */
.L_x_157:
[----:B------:R-:W-:Y:S05]  /*5ad0*/  BSYNC B1 ;  /* 0x0000000000017941 */ /* 0x000fea0003800000 */
.L_x_156:
        /* <DEDUP_REMOVED lines=12> */
.L_x_159:
[----:B------:R-:W-:Y:S05]  /*5ba0*/  BSYNC B1 ;  /* 0x0000000000017941 */ /* 0x000fea0003800000 */
.L_x_158:
        /* <DEDUP_REMOVED lines=9> */
.L_x_161:
[----:B------:R-:W-:Y:S05]  /*5c40*/  BSYNC B1 ;  /* 0x0000000000017941 */ /* 0x000fea0003800000 */
.L_x_160:
        /* <DEDUP_REMOVED lines=12> */
.L_x_163:
[----:B------:R-:W-:Y:S05]  /*5d10*/  BSYNC B1 ;  /* 0x0000000000017941 */ /* 0x000fea0003800000 */
.L_x_162:
        /* <DEDUP_REMOVED lines=9> */
.L_x_165:
[----:B------:R-:W-:Y:S05]  /*5db0*/  BSYNC B1 ;  /* 0x0000000000017941 */ /* 0x000fea0003800000 */
.L_x_164:
        /* <DEDUP_REMOVED lines=12> */
.L_x_167:
[----:B------:R-:W-:Y:S05]  /*5e80*/  BSYNC B1 ;  /* 0x0000000000017941 */ /* 0x000fea0003800000 */
.L_x_166:
        /* <DEDUP_REMOVED lines=9> */
.L_x_169:
[----:B------:R-:W-:Y:S05]  /*5f20*/  BSYNC B1 ;  /* 0x0000000000017941 */ /* 0x000fea0003800000 */
.L_x_168:
        /* <DEDUP_REMOVED lines=12> */
.L_x_171:
[----:B------:R-:W-:Y:S05]  /*5ff0*/  BSYNC B1 ;  /* 0x0000000000017941 */ /* 0x000fea0003800000 */
.L_x_170:
        /* <DEDUP_REMOVED lines=9> */
.L_x_173:
[----:B------:R-:W-:Y:S05]  /*6090*/  BSYNC B1 ;  /* 0x0000000000017941 */ /* 0x000fea0003800000 */
.L_x_172:
        /* <DEDUP_REMOVED lines=12> */
.L_x_175:
[----:B------:R-:W-:Y:S05]  /*6160*/  BSYNC B1 ;  /* 0x0000000000017941 */ /* 0x000fea0003800000 */
.L_x_174:
        /* <DEDUP_REMOVED lines=9> */
.L_x_177:
[----:B------:R-:W-:Y:S05]  /*6200*/  BSYNC B1 ;  /* 0x0000000000017941 */ /* 0x000fea0003800000 */
.L_x_176:
        /* <DEDUP_REMOVED lines=12> */
.L_x_179:
[----:B------:R-:W-:Y:S05]  /*62d0*/  BSYNC B1 ;  /* 0x0000000000017941 */ /* 0x000fea0003800000 */
.L_x_178:
        /* <DEDUP_REMOVED lines=9> */
.L_x_181:
[----:B------:R-:W-:Y:S05]  /*6370*/  BSYNC B1 ;  /* 0x0000000000017941 */ /* 0x000fea0003800000 */
.L_x_180:
        /* <DEDUP_REMOVED lines=12> */
.L_x_183:
[----:B------:R-:W-:Y:S05]  /*6440*/  BSYNC B1 ;  /* 0x0000000000017941 */ /* 0x000fea0003800000 */
.L_x_182:
        /* <DEDUP_REMOVED lines=9> */
.L_x_185:
[----:B------:R-:W-:Y:S05]  /*64e0*/  BSYNC B1 ;  /* 0x0000000000017941 */ /* 0x000fea0003800000 */
.L_x_184:
        /* <DEDUP_REMOVED lines=12> */
.L_x_187:
[----:B------:R-:W-:Y:S05]  /*65b0*/  BSYNC B1 ;  /* 0x0000000000017941 */ /* 0x000fea0003800000 */
.L_x_186:
        /* <DEDUP_REMOVED lines=9> */
.L_x_189:
[----:B------:R-:W-:Y:S05]  /*6650*/  BSYNC B1 ;  /* 0x0000000000017941 */ /* 0x000fea0003800000 */
.L_x_188:
        /* <DEDUP_REMOVED lines=12> */
.L_x_191:
[----:B------:R-:W-:Y:S05]  /*6720*/  BSYNC B1 ;  /* 0x0000000000017941 */ /* 0x000fea0003800000 */
.L_x_190:
        /* <DEDUP_REMOVED lines=9> */
.L_x_193:
[----:B------:R-:W-:Y:S05]  /*67c0*/  BSYNC B1 ;  /* 0x0000000000017941 */ /* 0x000fea0003800000 */
.L_x_192:
        /* <DEDUP_REMOVED lines=12> */
.L_x_195:
[----:B------:R-:W-:Y:S05]  /*6890*/  BSYNC B1 ;  /* 0x0000000000017941 */ /* 0x000fea0003800000 */
.L_x_194:
        /* <DEDUP_REMOVED lines=9> */
.L_x_197:
[----:B------:R-:W-:Y:S05]  /*6930*/  BSYNC B1 ;  /* 0x0000000000017941 */ /* 0x000fea0003800000 */
.L_x_196:
        /* <DEDUP_REMOVED lines=12> */
.L_x_199:
[----:B------:R-:W-:Y:S05]  /*6a00*/  BSYNC B1 ;  /* 0x0000000000017941 */ /* 0x000fea0003800000 */
.L_x_198:
        /* <DEDUP_REMOVED lines=9> */
.L_x_201:
[----:B------:R-:W-:Y:S05]  /*6aa0*/  BSYNC B1 ;  /* 0x0000000000017941 */ /* 0x000fea0003800000 */
.L_x_200:
        /* <DEDUP_REMOVED lines=12> */
.L_x_203:
[----:B------:R-:W-:Y:S05]  /*6b70*/  BSYNC B1 ;  /* 0x0000000000017941 */ /* 0x000fea0003800000 */
.L_x_202:
        /* <DEDUP_REMOVED lines=9> */
.L_x_205:
[----:B------:R-:W-:Y:S05]  /*6c10*/  BSYNC B1 ;  /* 0x0000000000017941 */ /* 0x000fea0003800000 */
.L_x_204:
        /* <DEDUP_REMOVED lines=12> */
.L_x_207:
[----:B------:R-:W-:Y:S05]  /*6ce0*/  BSYNC B1 ;  /* 0x0000000000017941 */ /* 0x000fea0003800000 */
.L_x_206:
        /* <DEDUP_REMOVED lines=9> */
.L_x_209:
[----:B------:R-:W-:Y:S05]  /*6d80*/  BSYNC B1 ;  /* 0x0000000000017941 */ /* 0x000fea0003800000 */
.L_x_208:
        /* <DEDUP_REMOVED lines=12> */
.L_x_211:
[----:B------:R-:W-:Y:S05]  /*6e50*/  BSYNC B1 ;  /* 0x0000000000017941 */ /* 0x000fea0003800000 */
.L_x_210:
        /* <DEDUP_REMOVED lines=9> */
.L_x_213:
[----:B------:R-:W-:Y:S05]  /*6ef0*/  BSYNC B1 ;  /* 0x0000000000017941 */ /* 0x000fea0003800000 */
.L_x_212:
        /* <DEDUP_REMOVED lines=9> */
.L_x_215:
[----:B------:R-:W-:Y:S05]  /*6f90*/  BSYNC B1 ;  /* 0x0000000000017941 */ /* 0x000fea0003800000 */
.L_x_214:
        /* <DEDUP_REMOVED lines=9> */
.L_x_217:
[----:B------:R-:W-:Y:S05]  /*7030*/  BSYNC B1 ;  /* 0x0000000000017941 */ /* 0x000fea0003800000 */
.L_x_216:
[----:B0----5:R-:W-:Y:S01]  /*7040*/  SHF.L.U32 R4, R176, 0x10, RZ ;  /* 0x00000010b0047819 */ /* 0x021fe200000006ff */
[----:B------:R-:W-:Y:S01]  /*7050*/  BSSY B1, `(.L_x_218) ;  /* 0x000000b000017945 */ /* 0x000fe20003800000 */
[----:B------:R-:W-:Y:S02]  /*7060*/  ISETP.GT.AND P1, PT, R0, 0x59, P1 ;  /* 0x000000590000780c */ /* 0x000fe40000f24270 */
[----:B------:R-:W-:Y:S01]  /*7070*/  IADD3 R127, P0, R5, 0x100, RZ ;  /* 0x00000100057f7810 */ /* 0x000fe20007f1e0ff */
[----:B-1-34-:R-:W-:-:S04]  /*7080*/  FMUL R7, R4, R23 ;  /* 0x0000001704077220 */ /* 0x01afc80000400000 */
[----:B------:R-:W-:-:S05]  /*7090*/  FFMA R7, R166, R22, R7 ;  /* 0x00000016a6077223 */ /* 0x000fca0000000007 */
[----:B------:R-:W-:-:S04]  /*70a0*/  F2FP.BF16.F32.PACK_AB R7, RZ, R7 ;  /* 0x00000007ff07723e */ /* 0x000fc800000010ff */
[----:B------:R-:W-:Y:S01]  /*70b0*/  PRMT R4, R7, 0x7610, R4 ;  /* 0x0000761007047816 */ /* 0x000fe20000000004 */
[----:B------:R-:W-:-:S04]  /*70c0*/  IMAD.X R7, RZ, RZ, UR9, P0 ;  /* 0x00000009ff077e24 */ /* 0x000fc800080e06ff */
[----:B------:R0:W-:Y:S01]  /*70d0*/  @P2 STG.E.U16 desc[UR36][R172.64+0xb0], R4 ;  /* 0x0000b004ac002986 */ /* 0x0001e2000c101524 */
[----:B------:R-:W-:Y:S05]  /*70e0*/  @!P1 BRA `(.L_x_219) ;  /* 0x0000000000049947 */ /* 0x000fea0003800000 */
[----:B------:R1:W5:Y:S02]  /*70f0*/  LDG.E.LTC128B.U16 R176, desc[UR36][R168.64+0xb2] ;  /* 0x0000b224a8b07981 */ /* 0x000364000c1e1520 */
.L_x_219:
[----:B------:R-:W-:Y:S05]  /*7100*/  BSYNC B1 ;  /* 0x0000000000017941 */ /* 0x000fea0003800000 */
.L_x_218:
[----:B0----5:R-:W-:Y:S01]  /*7110*/  IMAD.U32 R4, R176, 0x10000, RZ ;  /* 0x00010000b0047824 */ /* 0x021fe200078e00ff */
[----:B------:R-:W-:Y:S01]  /*7120*/  ISETP.GT.AND P0, PT, R3, 0x100, PT ;  /* 0x000001000300780c */ /* 0x000fe20003f04270 */
[----:B------:R-:W-:Y:S02]  /*7130*/  IMAD R6, R7, R8, RZ ;  /* 0x0000000807067224 */ /* 0x000fe400078e02ff */
[----:B------:R-:W-:Y:S01]  /*7140*/  FMUL R4, R4, R23 ;  /* 0x0000001704047220 */ /* 0x000fe20000400000 */
[----:B------:R-:W-:Y:S01]  /*7150*/  ISETP.GT.AND P4, PT, R0, RZ, P0 ;  /* 0x000000ff0000720c */ /* 0x000fe20000784270 */
[----:B------:R-:W-:Y:S02]  /*7160*/  IMAD R129, R127, R9, R6 ;  /* 0x000000097f817224 */ /* 0x000fe400078e0206 */
[----:B------:R-:W-:Y:S01]  /*7170*/  FFMA R4, R167, R22, R4 ;  /* 0x00000016a7047223 */ /* 0x000fe20000000004 */
[----:B------:R-:W-:-:S04]  /*7180*/  IMAD.WIDE.U32 R6, R127, R8, R14 ;  /* 0x000000087f067225 */ /* 0x000fc800078e000e */
[----:B------:R-:W-:Y:S01]  /*7190*/  IMAD.IADD R7, R7, 0x1, R129 ;  /* 0x0000000107077824 */ /* 0x000fe200078e0281 */
[----:B------:R-:W-:Y:S02]  /*71a0*/  F2FP.BF16.F32.PACK_AB R4, RZ, R4 ;  /* 0x00000004ff04723e */ /* 0x000fe400000010ff */
[----:B------:R-:W-:Y:S02]  /*71b0*/  LEA R120, P2, R6, R10, 0x1 ;  /* 0x0000000a06787211 */ /* 0x000fe400078408ff */
[----:B------:R-:W-:Y:S02]  /*71c0*/  PRMT R125, R4, 0x7610, R125 ;  /* 0x00007610047d7816 */ /* 0x000fe4000000007d */
[----:B------:R-:W-:-:S03]  /*71d0*/  LEA.HI.X R121, R6, R11, R7, 0x1, P2 ;  /* 0x0000000b06797211 */ /* 0x000fc600010f0c07 */
[----:B------:R0:W-:Y:S04]  /*71e0*/  @P1 STG.E.U16 desc[UR36][R122.64+0xb2], R125 ;  /* 0x0000b27d7a001986 */ /* 0x0001e8000c101524 */
[----:B------:R-:W3:Y:S01]  /*71f0*/  @P4 LDG.E.LTC128B.U16 R176, desc[UR36][R120.64] ;  /* 0x0000002478b04981 */ /* 0x000ee2000c1e1520 */
[----:B------:R-:W-:Y:S01]  /*7200*/  IMAD.WIDE.U32 R6, R127, R8, R220 ;  /* 0x000000087f067225 */ /* 0x000fe200078e00dc */
[----:B------:R-:W-:Y:S01]  /*7210*/  USHF.L.U64.HI UR4, UR6, 0x9, UR7 ;  /* 0x0000000906047899 */ /* 0x000fe20008010207 */
[----:B------:R-:W-:Y:S01]  /*7220*/  ISETP.GT.AND P2, PT, R0, 0x1, P0 ;  /* 0x000000010000780c */ /* 0x000fe20000744270 */
[----:B------:R-:W-:Y:S01]  /*7230*/  BSSY B1, `(.L_x_220) ;  /* 0x0000010000017945 */ /* 0x000fe20003800000 */
[----:B------:R-:W-:Y:S02]  /*7240*/  IMAD.IADD R7, R129, 0x1, R7 ;  /* 0x0000000181077824 */ /* 0x000fe400078e0207 */
[----:B------:R-:W-:-:S02]  /*7250*/  IMAD.U32 R131, RZ, RZ, UR6 ;  /* 0x00000006ff837e24 */ /* 0x000fc4000f8e00ff */
[----:B0-----:R-:W-:-:S03]  /*7260*/  IMAD.WIDE.U32 R124, R20, UR43, R6 ;  /* 0x0000002b147c7c25 */ /* 0x001fc6000f8e0006 */
[----:B------:R-:W-:Y:S02]  /*7270*/  LEA R122, P1, R131, R216, 0x9 ;  /* 0x000000d8837a7211 */ /* 0x000fe400078248ff */
[----:B------:R-:W-:Y:S02]  /*7280*/  LEA R6, P3, R124, R10, 0x1 ;  /* 0x0000000a7c067211 */ /* 0x000fe400078608ff */
[----:B------:R-:W-:Y:S01]  /*7290*/  IADD3.X R123, R217, UR4, RZ, P1, !PT ;  /* 0x00000004d97b7c10 */ /* 0x000fe20008ffe4ff */
[----:B---3--:R-:W-:-:S04]  /*72a0*/  IMAD.U32 R4, R176, 0x10000, RZ ;  /* 0x00010000b0047824 */ /* 0x008fc800078e00ff */
        /* <DEDUP_REMOVED lines=8> */
.L_x_221:
[----:B------:R-:W-:Y:S05]  /*7330*/  BSYNC B1 ;  /* 0x0000000000017941 */ /* 0x000fea0003800000 */
.L_x_220:
[----:B-----5:R-:W-:Y:S01]  /*7340*/  IMAD.U32 R4, R176, 0x10000, RZ ;  /* 0x00010000b0047824 */ /* 0x020fe200078e00ff */
[----:B------:R-:W-:Y:S01]  /*7350*/  ISETP.GT.AND P1, PT, R3, 0x108, PT ;  /* 0x000001080300780c */ /* 0x000fe20003f24270 */
[----:B------:R-:W-:Y:S01]  /*7360*/  IMAD.WIDE.U32 R126, R127, R8, R218 ;  /* 0x000000087f7e7225 */ /* 0x000fe200078e00da */
[----:B------:R-:W-:Y:S03]  /*7370*/  BSSY B1, `(.L_x_222) ;  /* 0x0000012000017945 */ /* 0x000fe60003800000 */
[----:B------:R-:W-:Y:S01]  /*7380*/  FMUL R4, R4, R23 ;  /* 0x0000001704047220 */ /* 0x000fe20000400000 */
[----:B------:R-:W-:Y:S01]  /*7390*/  ISETP.GT.AND P3, PT, R0, RZ, P1 ;  /* 0x000000ff0000720c */ /* 0x000fe20000f64270 */
[----:B------:R-:W-:Y:S01]  /*73a0*/  IMAD.IADD R129, R129, 0x1, R127 ;  /* 0x0000000181817824 */ /* 0x000fe200078e027f */
[----:B0-----:R-:W-:Y:S01]  /*73b0*/  IADD3 R72, P4, R12, R126, RZ ;  /* 0x0000007e0c487210 */ /* 0x001fe20007f9e0ff */
[----:B------:R-:W-:Y:S01]  /*73c0*/  FFMA R4, R73, R22, R4 ;  /* 0x0000001649047223 */ /* 0x000fe20000000004 */
[----:B------:R-:W-:-:S04]  /*73d0*/  IADD3 R126, P5, R220, R126, RZ ;  /* 0x0000007edc7e7210 */ /* 0x000fc80007fbe0ff */
[----:B------:R-:W-:Y:S01]  /*73e0*/  F2FP.BF16.F32.PACK_AB R73, RZ, R4 ;  /* 0x00000004ff49723e */ /* 0x000fe200000010ff */
[----:B------:R-:W-:Y:S01]  /*73f0*/  IMAD.X R127, R221, 0x1, R129, P5 ;  /* 0x00000001dd7f7824 */ /* 0x000fe200028e0681 */
[----:B------:R-:W-:Y:S02]  /*7400*/  IADD3.X R4, R129, R15, RZ, P4, !PT ;  /* 0x0000000f81047210 */ /* 0x000fe400027fe4ff */
[C---:B------:R-:W-:Y:S02]  /*7410*/  LEA R120, P4, R72.reuse, R10, 0x1 ;  /* 0x0000000a48787211 */ /* 0x040fe400078808ff */
[----:B------:R-:W-:Y:S01]  /*7420*/  PRMT R124, R73, 0x7610, R124 ;  /* 0x00007610497c7816 */ /* 0x000fe2000000007c */
[----:B------:R-:W-:Y:S01]  /*7430*/  IMAD.MOV.U32 R73, RZ, RZ, R123 ;  /* 0x000000ffff497224 */ /* 0x000fe200078e007b */
[----:B------:R-:W-:Y:S01]  /*7440*/  LEA.HI.X R121, R72, R11, R4, 0x1, P4 ;  /* 0x0000000b48797211 */ /* 0x000fe200020f0c04 */
[----:B------:R-:W-:-:S05]  /*7450*/  IMAD.MOV.U32 R72, RZ, RZ, R122 ;  /* 0x000000ffff487224 */ /* 0x000fca00078e007a */
[----:B------:R0:W-:Y:S01]  /*7460*/  @P2 STG.E.U16 desc[UR36][R72.64+0x2], R124 ;  /* 0x0000027c48002986 */ /* 0x0001e2000c101524 */
[----:B------:R-:W-:Y:S05]  /*7470*/  @!P3 BRA `(.L_x_223) ;  /* 0x000000000004b947 */ /* 0x000fea0003800000 */
[----:B------:R4:W5:Y:S02]  /*7480*/  LDG.E.LTC128B.U16 R176, desc[UR36][R120.64] ;  /* 0x0000002478b07981 */ /* 0x000964000c1e1520 */
.L_x_223:
[----:B------:R-:W-:Y:S05]  /*7490*/  BSYNC B1 ;  /* 0x0000000000017941 */ /* 0x000fea0003800000 */
.L_x_222:
[----:B-----5:R-:W-:Y:S01]  /*74a0*/  IMAD.U32 R4, R176, 0x10000, RZ ;  /* 0x00010000b0047824 */ /* 0x020fe200078e00ff */
[----:B0-----:R-:W-:Y:S01]  /*74b0*/  IADD3 R124, P2, R122, R21, RZ ;  /* 0x000000157a7c7210 */ /* 0x001fe20007f5e0ff */
[----:B------:R-:W-:Y:S01]  /*74c0*/  IMAD.WIDE.U32 R126, R20, UR43, R126 ;  /* 0x0000002b147e7c25 */ /* 0x000fe2000f8e007e */
[----:B------:R-:W-:Y:S03]  /*74d0*/  BSSY B1, `(.L_x_224) ;  /* 0x000000c000017945 */ /* 0x000fe60003800000 */
[----:B----4-:R-:W-:Y:S01]  /*74e0*/  FMUL R121, R4, R23 ;  /* 0x0000001704797220 */ /* 0x010fe20000400000 */
        /* <DEDUP_REMOVED lines=10> */
.L_x_225:
[----:B------:R-:W-:Y:S05]  /*7590*/  BSYNC B1 ;  /* 0x0000000000017941 */ /* 0x000fea0003800000 */
.L_x_224:
        /* <DEDUP_REMOVED lines=11> */
.L_x_227:
[----:B------:R-:W-:Y:S05]  /*7650*/  BSYNC B1 ;  /* 0x0000000000017941 */ /* 0x000fea0003800000 */
.L_x_226:
[----:B----45:R-:W-:Y:S01]  /*7660*/  IMAD.U32 R4, R176, 0x10000, RZ ;  /* 0x00010000b0047824 */ /* 0x030fe200078e00ff */
        /* <DEDUP_REMOVED lines=8> */
.L_x_229:
[----:B------:R-:W-:Y:S05]  /*76f0*/  BSYNC B1 ;  /* 0x0000000000017941 */ /* 0x000fea0003800000 */
.L_x_228:
[----:B-----5:R-:W-:Y:S01]  /*7700*/  SHF.L.U32 R4, R176, 0x10, RZ ;  /* 0x00000010b0047819 */ /* 0x020fe200000006ff */
        /* <DEDUP_REMOVED lines=8> */
.L_x_231:
[----:B------:R-:W-:Y:S05]  /*7790*/  BSYNC B1 ;  /* 0x0000000000017941 */ /* 0x000fea0003800000 */
.L_x_230:
        /* <DEDUP_REMOVED lines=12> */
.L_x_233:
[----:B------:R-:W-:Y:S05]  /*7860*/  BSYNC B1 ;  /* 0x0000000000017941 */ /* 0x000fea0003800000 */
.L_x_232:
        /* <DEDUP_REMOVED lines=9> */
.L_x_235:
[----:B------:R-:W-:Y:S05]  /*7900*/  BSYNC B1 ;  /* 0x0000000000017941 */ /* 0x000fea0003800000 */
.L_x_234:
        /* <DEDUP_REMOVED lines=12> */
.L_x_237:
[----:B------:R-:W-:Y:S05]  /*79d0*/  BSYNC B1 ;  /* 0x0000000000017941 */ /* 0x000fea0003800000 */
.L_x_236:
        /* <DEDUP_REMOVED lines=9> */
.L_x_239:
[----:B------:R-:W-:Y:S05]  /*7a70*/  BSYNC B1 ;  /* 0x0000000000017941 */ /* 0x000fea0003800000 */
.L_x_238:
[----:B0----5:R-:W-:Y:S01]  /*7a80*/  IMAD.U32 R4, R176, 0x10000, RZ ;  /* 0x00010000b0047824 */ /* 0x021fe200078e00ff */
        /* <DEDUP_REMOVED lines=11> */
.L_x_241:
[----:B------:R-:W-:Y:S05]  /*7b40*/  BSYNC B1 ;  /* 0x0000000000017941 */ /* 0x000fea0003800000 */
.L_x_240:
        /* <DEDUP_REMOVED lines=9> */
.L_x_243:
[----:B------:R-:W-:Y:S05]  /*7be0*/  BSYNC B1 ;  /* 0x0000000000017941 */ /* 0x000fea0003800000 */
.L_x_242:
        /* <DEDUP_REMOVED lines=12> */
.L_x_245:
[----:B------:R-:W-:Y:S05]  /*7cb0*/  BSYNC B1 ;  /* 0x0000000000017941 */ /* 0x000fea0003800000 */
.L_x_244:
        /* <DEDUP_REMOVED lines=9> */
.L_x_247:
[----:B------:R-:W-:Y:S05]  /*7d50*/  BSYNC B1 ;  /* 0x0000000000017941 */ /* 0x000fea0003800000 */
.L_x_246:
        /* <DEDUP_REMOVED lines=12> */
.L_x_249:
[----:B------:R-:W-:Y:S05]  /*7e20*/  BSYNC B1 ;  /* 0x0000000000017941 */ /* 0x000fea0003800000 */
.L_x_248:
[----:B0----5:R-:W-:Y:S01]  /*7e30*/  SHF.L.U32 R4, R176, 0x10, RZ ;  /* 0x00000010b0047819 */ /* 0x021fe200000006ff */
        /* <DEDUP_REMOVED lines=8> */
.L_x_251:
[----:B------:R-:W-:Y:S05]  /*7ec0*/  BSYNC B1 ;  /* 0x0000000000017941 */ /* 0x000fea0003800000 */
.L_x_250:
        /* <DEDUP_REMOVED lines=12> */
.L_x_253:
[----:B------:R-:W-:Y:S05]  /*7f90*/  BSYNC B1 ;  /* 0x0000000000017941 */ /* 0x000fea0003800000 */
.L_x_252:
        /* <DEDUP_REMOVED lines=9> */
.L_x_255:
[----:B------:R-:W-:Y:S05]  /*8030*/  BSYNC B1 ;  /* 0x0000000000017941 */ /* 0x000fea0003800000 */
.L_x_254:
        /* <DEDUP_REMOVED lines=12> */
.L_x_257:
[----:B------:R-:W-:Y:S05]  /*8100*/  BSYNC B1 ;  /* 0x0000000000017941 */ /* 0x000fea0003800000 */
.L_x_256:
        /* <DEDUP_REMOVED lines=9> */
.L_x_259:
[----:B------:R-:W-:Y:S05]  /*81a0*/  BSYNC B1 ;  /* 0x0000000000017941 */ /* 0x000fea0003800000 */
.L_x_258:
        /* <DEDUP_REMOVED lines=12> */
.L_x_261:
[----:B------:R-:W-:Y:S05]  /*8270*/  BSYNC B1 ;  /* 0x0000000000017941 */ /* 0x000fea0003800000 */
.L_x_260:
        /* <DEDUP_REMOVED lines=9> */
.L_x_263:
[----:B------:R-:W-:Y:S05]  /*8310*/  BSYNC B1 ;  /* 0x0000000000017941 */ /* 0x000fea0003800000 */
.L_x_262:
        /* <DEDUP_REMOVED lines=12> */
.L_x_265:
[----:B------:R-:W-:Y:S05]  /*83e0*/  BSYNC B1 ;  /* 0x0000000000017941 */ /* 0x000fea0003800000 */
.L_x_264:
        /* <DEDUP_REMOVED lines=9> */
.L_x_267:
[----:B------:R-:W-:Y:S05]  /*8480*/  BSYNC B1 ;  /* 0x0000000000017941 */ /* 0x000fea0003800000 */
.L_x_266:
        /* <DEDUP_REMOVED lines=12> */
.L_x_269:
[----:B------:R-:W-:Y:S05]  /*8550*/  BSYNC B1 ;  /* 0x0000000000017941 */ /* 0x000fea0003800000 */
.L_x_268:
        /* <DEDUP_REMOVED lines=9> */
.L_x_271:
[----:B------:R-:W-:Y:S05]  /*85f0*/  BSYNC B1 ;  /* 0x0000000000017941 */ /* 0x000fea0003800000 */
.L_x_270:
        /* <DEDUP_REMOVED lines=12> */
.L_x_273:
[----:B------:R-:W-:Y:S05]  /*86c0*/  BSYNC B1 ;  /* 0x0000000000017941 */ /* 0x000fea0003800000 */
.L_x_272:
        /* <DEDUP_REMOVED lines=9> */
.L_x_275:
[----:B------:R-:W-:Y:S05]  /*8760*/  BSYNC B1 ;  /* 0x0000000000017941 */ /* 0x000fea0003800000 */
.L_x_274:
        /* <DEDUP_REMOVED lines=12> */
.L_x_277:
[----:B------:R-:W-:Y:S05]  /*8830*/  BSYNC B1 ;  /* 0x0000000000017941 */ /* 0x000fea0003800000 */
.L_x_276:
        /* <DEDUP_REMOVED lines=9> */
.L_x_279:
[----:B------:R-:W-:Y:S05]  /*88d0*/  BSYNC B1 ;  /* 0x0000000000017941 */ /* 0x000fea0003800000 */
.L_x_278:
        /* <DEDUP_REMOVED lines=12> */
.L_x_281:
[----:B------:R-:W-:Y:S05]  /*89a0*/  BSYNC B1 ;  /* 0x0000000000017941 */ /* 0x000fea0003800000 */
.L_x_280:
        /* <DEDUP_REMOVED lines=9> */
.L_x_283:
[----:B------:R-:W-:Y:S05]  /*8a40*/  BSYNC B1 ;  /* 0x0000000000017941 */ /* 0x000fea0003800000 */
.L_x_282:
        /* <DEDUP_REMOVED lines=12> */
.L_x_285:
[----:B------:R-:W-:Y:S05]  /*8b10*/  BSYNC B1 ;  /* 0x0000000000017941 */ /* 0x000fea0003800000 */
.L_x_284:
        /* <DEDUP_REMOVED lines=9> */
.L_x_287:
[----:B------:R-:W-:Y:S05]  /*8bb0*/  BSYNC B1 ;  /* 0x0000000000017941 */ /* 0x000fea0003800000 */
.L_x_286:
        /* <DEDUP_REMOVED lines=12> */
.L_x_289:
[----:B------:R-:W-:Y:S05]  /*8c80*/  BSYNC B1 ;  /* 0x0000000000017941 */ /* 0x000fea0003800000 */
.L_x_288:
        /* <DEDUP_REMOVED lines=9> */
.L_x_291:
[----:B------:R-:W-:Y:S05]  /*8d20*/  BSYNC B1 ;  /* 0x0000000000017941 */ /* 0x000fea0003800000 */
.L_x_290:
        /* <DEDUP_REMOVED lines=12> */
.L_x_293:
[----:B------:R-:W-:Y:S05]  /*8df0*/  BSYNC B1 ;  /* 0x0000000000017941 */ /* 0x000fea0003800000 */
.L_x_292:
        /* <DEDUP_REMOVED lines=9> */
.L_x_295:
[----:B------:R-:W-:Y:S05]  /*8e90*/  BSYNC B1 ;  /* 0x0000000000017941 */ /* 0x000fea0003800000 */
.L_x_294:
        /* <DEDUP_REMOVED lines=12> */
.L_x_297:
[----:B------:R-:W-:Y:S05]  /*8f60*/  BSYNC B1 ;  /* 0x0000000000017941 */ /* 0x000fea0003800000 */
.L_x_296:
        /* <DEDUP_REMOVED lines=9> */
.L_x_299:
[----:B------:R-:W-:Y:S05]  /*9000*/  BSYNC B1 ;  /* 0x0000000000017941 */ /* 0x000fea0003800000 */
.L_x_298:
        /* <DEDUP_REMOVED lines=12> */
.L_x_301:
[----:B------:R-:W-:Y:S05]  /*90d0*/  BSYNC B1 ;  /* 0x0000000000017941 */ /* 0x000fea0003800000 */
.L_x_300:
        /* <DEDUP_REMOVED lines=9> */
.L_x_303:
[----:B------:R-:W-:Y:S05]  /*9170*/  BSYNC B1 ;  /* 0x0000000000017941 */ /* 0x000fea0003800000 */
.L_x_302:
        /* <DEDUP_REMOVED lines=12> */
.L_x_305:
[----:B------:R-:W-:Y:S05]  /*9240*/  BSYNC B1 ;  /* 0x0000000000017941 */ /* 0x000fea0003800000 */
.L_x_304:
        /* <DEDUP_REMOVED lines=9> */
.L_x_307:
[----:B------:R-:W-:Y:S05]  /*92e0*/  BSYNC B1 ;  /* 0x0000000000017941 */ /* 0x000fea0003800000 */
.L_x_306:
        /* <DEDUP_REMOVED lines=9> */
.L_x_309:
[----:B------:R-:W-:Y:S05]  /*9380*/  BSYNC B1 ;  /* 0x0000000000017941 */ /* 0x000fea0003800000 */
.L_x_308:
        /* <DEDUP_REMOVED lines=9> */
.L_x_311:
[----:B------:R-:W-:Y:S05]  /*9420*/  BSYNC B1 ;  /* 0x0000000000017941 */ /* 0x000fea0003800000 */
.L_x_310:
[----:B0----5:R-:W-:Y:S01]  /*9430*/  IMAD.U32 R4, R176, 0x10000, RZ ;  /* 0x00010000b0047824 */ /* 0x021fe200078e00ff */
[----:B------:R-:W-:Y:S01]  /*9440*/  ISETP.GT.AND P1, PT, R0, 0x59, P1 ;  /* 0x000000590000780c */ /* 0x000fe20000f24270 */
[----:B------:R-:W-:Y:S01]  /*9450*/  BSSY B1, `(.L_x_312) ;  /* 0x0000009000017945 */ /* 0x000fe20003800000 */
[----:B------:R-:W-:Y:S01]  /*9460*/  IADD3 R79, P0, R5, 0x180, RZ ;  /* 0x00000180054f7810 */ /* 0x000fe20007f1e0ff */
[----:B---3--:R-:W-:-:S03]  /*9470*/  FMUL R7, R4, R23 ;  /* 0x0000001704077220 */ /* 0x008fc60000400000 */
[----:B------:R-:W-:Y:S01]  /*9480*/  IADD3.X R5, RZ, UR9, RZ, P0, !PT ;  /* 0x00000009ff057c10 */ /* 0x000fe200087fe4ff */
[----:B------:R-:W-:-:S05]  /*9490*/  FFMA R7, R118, R22, R7 ;  /* 0x0000001676077223 */ /* 0x000fca0000000007 */
[----:B------:R-:W-:-:S05]  /*94a0*/  F2FP.BF16.F32.PACK_AB R7, RZ, R7 ;  /* 0x00000007ff07723e */ /* 0x000fca00000010ff */
[----:B------:R0:W-:Y:S01]  /*94b0*/  @P2 STG.E.U16 desc[UR36][R124.64+0xb0], R7 ;  /* 0x0000b0077c002986 */ /* 0x0001e2000c101524 */
[----:B------:R-:W-:Y:S05]  /*94c0*/  @!P1 BRA `(.L_x_313) ;  /* 0x0000000000049947 */ /* 0x000fea0003800000 */
[----:B------:R3:W5:Y:S02]  /*94d0*/  LDG.E.LTC128B.U16 R176, desc[UR36][R120.64+0xb2] ;  /* 0x0000b22478b07981 */ /* 0x000764000c1e1520 */
.L_x_313:
[----:B------:R-:W-:Y:S05]  /*94e0*/  BSYNC B1 ;  /* 0x0000000000017941 */ /* 0x000fea0003800000 */
.L_x_312:
[----:B-----5:R-:W-:Y:S01]  /*94f0*/  IMAD.U32 R4, R176, 0x10000, RZ ;  /* 0x00010000b0047824 */ /* 0x020fe200078e00ff */
[----:B------:R-:W-:Y:S01]  /*9500*/  ISETP.GT.AND P0, PT, R3, 0x180, PT ;  /* 0x000001800300780c */ /* 0x000fe20003f04270 */
[-C--:B------:R-:W-:Y:S02]  /*9510*/  IMAD R72, R5, R8.reuse, RZ ;  /* 0x0000000805487224 */ /* 0x080fe400078e02ff */
[----:B------:R-:W-:Y:S01]  /*9520*/  FMUL R6, R4, R23 ;  /* 0x0000001704067220 */ /* 0x000fe20000400000 */
[----:B------:R-:W-:Y:S01]  /*9530*/  IMAD.WIDE.U32 R4, R79, R8, R14 ;  /* 0x000000084f047225 */ /* 0x000fe200078e000e */
[----:B------:R-:W-:-:S03]  /*9540*/  ISETP.GT.AND P4, PT, R0, RZ, P0 ;  /* 0x000000ff0000720c */ /* 0x000fc60000784270 */
[----:B------:R-:W-:Y:S01]  /*9550*/  FFMA R119, R119, R22, R6 ;  /* 0x0000001677777223 */ /* 0x000fe20000000006 */
[----:B------:R-:W-:Y:S01]  /*9560*/  IMAD R77, R79, R9, R72 ;  /* 0x000000094f4d7224 */ /* 0x000fe200078e0248 */
[----:B------:R-:W-:-:S03]  /*9570*/  LEA R6, P2, R4, R10, 0x1 ;  /* 0x0000000a04067211 */ /* 0x000fc600078408ff */
[----:B------:R-:W-:Y:S01]  /*9580*/  IMAD.IADD R5, R5, 0x1, R77 ;  /* 0x0000000105057824 */ /* 0x000fe200078e024d */
[----:B------:R-:W-:-:S04]  /*9590*/  F2FP.BF16.F32.PACK_AB R119, RZ, R119 ;  /* 0x00000077ff77723e */ /* 0x000fc800000010ff */
[----:B0-----:R-:W-:Y:S01]  /*95a0*/  LEA.HI.X R7, R4, R11, R5, 0x1, P2 ;  /* 0x0000000b04077211 */ /* 0x001fe200010f0c05 */
[----:B------:R0:W-:Y:S04]  /*95b0*/  @P1 STG.E.U16 desc[UR36][R74.64+0xb2], R119 ;  /* 0x0000b2774a001986 */ /* 0x0001e8000c101524 */
[----:B------:R1:W2:Y:S01]  /*95c0*/  @P4 LDG.E.LTC128B.U16 R176, desc[UR36][R6.64] ;  /* 0x0000002406b04981 */ /* 0x0002a2000c1e1520 */
[----:B------:R-:W-:Y:S01]  /*95d0*/  IMAD.WIDE.U32 R4, R79, R8, R220 ;  /* 0x000000084f047225 */ /* 0x000fe200078e00dc */
[----:B------:R-:W-:Y:S01]  /*95e0*/  UIMAD UR4, UR7, 0x300, URZ ;  /* 0x00000300070478a4 */ /* 0x000fe2000f8e023f */
[----:B------:R-:W-:Y:S01]  /*95f0*/  ISETP.GT.AND P3, PT, R0, 0x1, P0 ;  /* 0x000000010000780c */ /* 0x000fe20000764270 */
[----:B------:R-:W-:Y:S01]  /*9600*/  BSSY B1, `(.L_x_314) ;  /* 0x0000013000017945 */ /* 0x000fe20003800000 */
[----:B------:R-:W-:-:S02]  /*9610*/  IMAD.IADD R5, R77, 0x1, R5 ;  /* 0x000000014d057824 */ /* 0x000fc400078e0205 */
[----:B------:R-:W-:Y:S02]  /*9620*/  IMAD.U32 R81, RZ, RZ, UR6 ;  /* 0x00000006ff517e24 */ /* 0x000fe4000f8e00ff */
[----:B------:R-:W-:-:S04]  /*9630*/  IMAD.WIDE.U32 R72, R20, UR43, R4 ;  /* 0x0000002b14487c25 */ /* 0x000fc8000f8e0004 */
[----:B------:R-:W-:Y:S01]  /*9640*/  IMAD.MOV.U32 R4, RZ, RZ, R216 ;  /* 0x000000ffff047224 */ /* 0x000fe200078e00d8 */
[----:B-1----:R-:W-:Y:S01]  /*9650*/  LEA R6, P1, R72, R10, 0x1 ;  /* 0x0000000a48067211 */ /* 0x002fe200078208ff */
[----:B------:R-:W-:Y:S02]  /*9660*/  IMAD.MOV.U32 R5, RZ, RZ, R217 ;  /* 0x000000ffff057224 */ /* 0x000fe400078e00d9 */
[----:B------:R-:W-:Y:S02]  /*9670*/  IMAD.IADD R7, R223, 0x1, R73 ;  /* 0x00000001df077824 */ /* 0x000fe400078e0249 */
[----:B------:R-:W-:-:S03]  /*9680*/  IMAD.WIDE.U32 R4, R81, 0x300, R4 ;  /* 0x0000030051047825 */ /* 0x000fc600078e0004 */
[----:B------:R-:W-:Y:S01]  /*9690*/  LEA.HI.X R7, R72, R11, R7, 0x1, P1 ;  /* 0x0000000b48077211 */ /* 0x000fe200008f0c07 */
[----:B------:R-:W-:Y:S01]  /*96a0*/  VIADD R73, R5, UR4 ;  /* 0x0000000405497c36 */ /* 0x000fe20008000000 */
[----:B------:R-:W-:Y:S01]  /*96b0*/  @P4 MOV R72, R4 ;  /* 0x0000000400484202 */ /* 0x000fe20000000f00 */
[----:B--2---:R-:W-:-:S04]  /*96c0*/  IMAD.U32 R76, R176, 0x10000, RZ ;  /* 0x00010000b04c7824 */ /* 0x004fc800078e00ff */
[----:B------:R-:W-:-:S04]  /*96d0*/  FMUL R9, R76, R23 ;  /* 0x000000174c097220 */ /* 0x000fc80000400000 */
[----:B------:R-:W-:-:S05]  /*96e0*/  FFMA R9, R24, R22, R9 ;  /* 0x0000001618097223 */ /* 0x000fca0000000009 */
[----:B------:R-:W-:-:S05]  /*96f0*/  F2FP.BF16.F32.PACK_AB R9, RZ, R9 ;  /* 0x00000009ff09723e */ /* 0x000fca00000010ff */
[----:B------:R0:W-:Y:S01]  /*9700*/  @P4 STG.E.U16 desc[UR36][R72.64], R9 ;  /* 0x0000000948004986 */ /* 0x0001e2000c101524 */
[----:B------:R-:W-:Y:S05]  /*9710*/  @!P3 BRA `(.L_x_315) ;  /* 0x000000000004b947 */ /* 0x000fea0003800000 */
[----:B------:R1:W5:Y:S02]  /*9720*/  LDG.E.LTC128B.U16 R176, desc[UR36][R6.64+0x2] ;  /* 0x0000022406b07981 */ /* 0x000364000c1e1520 */
.L_x_315:
[----:B------:R-:W-:Y:S05]  /*9730*/  BSYNC B1 ;  /* 0x0000000000017941 */ /* 0x000fea0003800000 */
.L_x_314:
[----:B-----5:R-:W-:Y:S01]  /*9740*/  IMAD.U32 R14, R176, 0x10000, RZ ;  /* 0x00010000b00e7824 */ /* 0x020fe200078e00ff */
[----:B------:R-:W-:Y:S01]  /*9750*/  ISETP.GT.AND P1, PT, R3, 0x188, PT ;  /* 0x000001880300780c */ /* 0x000fe20003f24270 */
[----:B0-----:R-:W-:Y:S01]  /*9760*/  IMAD.WIDE.U32 R8, R79, R8, R218 ;  /* 0x000000084f087225 */ /* 0x001fe200078e00da */
[----:B------:R-:W-:Y:S03]  /*9770*/  BSSY B1, `(.L_x_316) ;  /* 0x0000012000017945 */ /* 0x000fe60003800000 */
[----:B------:R-:W-:Y:S01]  /*9780*/  FMUL R14, R14, R23 ;  /* 0x000000170e0e7220 */ /* 0x000fe20000400000 */
[----:B------:R-:W-:Y:S01]  /*9790*/  ISETP.GT.AND P2, PT, R0, RZ, P1 ;  /* 0x000000ff0000720c */ /* 0x000fe20000f44270 */
[----:B------:R-:W-:Y:S01]  /*97a0*/  IMAD.IADD R77, R77, 0x1, R9 ;  /* 0x000000014d4d7824 */ /* 0x000fe200078e0209 */
[----:B------:R-:W-:Y:S01]  /*97b0*/  IADD3 R3, P4, R12, R8, RZ ;  /* 0x000000080c037210 */ /* 0x000fe20007f9e0ff */
[----:B------:R-:W-:Y:S01]  /*97c0*/  FFMA R14, R25, R22, R14 ;  /* 0x00000016190e7223 */ /* 0x000fe2000000000e */
[----:B------:R-:W-:-:S04]  /*97d0*/  IADD3 R12, P5, R220, R8, RZ ;  /* 0x00000008dc0c7210 */ /* 0x000fc80007fbe0ff */
[----:B------:R-:W-:Y:S01]  /*97e0*/  F2FP.BF16.F32.PACK_AB R9, RZ, R14 ;  /* 0x0000000eff09723e */ /* 0x000fe200000010ff */
[----:B------:R-:W-:Y:S01]  /*97f0*/  IMAD.X R14, R77, 0x1, R15, P4 ;  /* 0x000000014d0e7824 */ /* 0x000fe200020e060f */
[----:B------:R-:W-:Y:S01]  /*9800*/  LEA R8, P4, R3, R10, 0x1 ;  /* 0x0000000a03087211 */ /* 0x000fe200078808ff */
[----:B------:R-:W-:Y:S01]  /*9810*/  @P3 IMAD.MOV.U32 R15, RZ, RZ, R73 ;  /* 0x000000ffff0f3224 */ /* 0x000fe200078e0049 */
[----:B------:R-:W-:Y:S01]  /*9820*/  PRMT R24, R9, 0x7610, R24 ;  /* 0x0000761009187816 */ /* 0x000fe20000000018 */
[----:B------:R-:W-:Y:S01]  /*9830*/  IMAD.X R13, R221, 0x1, R77, P5 ;  /* 0x00000001dd0d7824 */ /* 0x000fe200028e064d */
[----:B------:R-:W-:Y:S01]  /*9840*/  LEA.HI.X R9, R3, R11, R14, 0x1, P4 ;  /* 0x0000000b03097211 */ /* 0x000fe200020f0c0e */
[----:B------:R-:W-:-:S05]  /*9850*/  @P3 IMAD.MOV.U32 R14, RZ, RZ, R4 ;  /* 0x000000ffff0e3224 */ /* 0x000fca00078e0004 */
[----:B------:R0:W-:Y:S01]  /*9860*/  @P3 STG.E.U16 desc[UR36][R14.64+0x2], R24 ;  /* 0x000002180e003986 */ /* 0x0001e2000c101524 */
[----:B------:R-:W-:Y:S05]  /*9870*/  @!P2 BRA `(.L_x_317) ;  /* 0x000000000004a947 */ /* 0x000fea0003800000 */
[----:B------:R2:W5:Y:S02]  /*9880*/  LDG.E.LTC128B.U16 R176, desc[UR36][R8.64] ;  /* 0x0000002408b07981 */ /* 0x000564000c1e1520 */
.L_x_317:
[----:B------:R-:W-:Y:S05]  /*9890*/  BSYNC B1 ;  /* 0x0000000000017941 */ /* 0x000fea0003800000 */
.L_x_316:
[----:B--2--5:R-:W-:Y:S01]  /*98a0*/  IMAD.U32 R8, R176, 0x10000, RZ ;  /* 0x00010000b0087824 */ /* 0x024fe200078e00ff */
[----:B------:R-:W-:Y:S01]  /*98b0*/  BSSY B1, `(.L_x_318) ;  /* 0x000000e000017945 */ /* 0x000fe20003800000 */
[----:B------:R-:W-:-:S04]  /*98c0*/  IMAD.WIDE.U32 R12, R20, UR43, R12 ;  /* 0x0000002b140c7c25 */ /* 0x000fc8000f8e000c */
[----:B------:R-:W-:Y:S01]  /*98d0*/  FMUL R3, R8, R23 ;  /* 0x0000001708037220 */ /* 0x000fe20000400000 */
[----:B------:R-:W-:Y:S01]  /*98e0*/  IADD3 R8, P3, R21, R4, RZ ;  /* 0x0000000415087210 */ /* 0x000fe20007f7e0ff */
[----:B------:R-:W-:Y:S01]  /*98f0*/  IMAD.IADD R223, R223, 0x1, R13 ;  /* 0x00000001dfdf7824 */ /* 0x000fe200078e020d */
[----:B------:R-:W-:Y:S01]  /*9900*/  LEA R10, P4, R12, R10, 0x1 ;  /* 0x0000000a0c0a7211 */ /* 0x000fe200078808ff */
[----:B------:R-:W-:Y:S02]  /*9910*/  FFMA R3, R26, R22, R3 ;  /* 0x000000161a037223 */ /* 0x000fe40000000003 */
[----:B------:R-:W-:Y:S01]  /*9920*/  IMAD.X R9, R73, 0x1, R227, P3 ;  /* 0x0000000149097824 */ /* 0x000fe200018e06e3 */
[----:B------:R-:W-:Y:S02]  /*9930*/  LEA.HI.X R11, R12, R11, R223, 0x1, P4 ;  /* 0x0000000b0c0b7211 */ /* 0x000fe400020f0cdf */
[----:B------:R-:W-:Y:S02]  /*9940*/  F2FP.BF16.F32.PACK_AB R3, RZ, R3 ;  /* 0x00000003ff03723e */ /* 0x000fe400000010ff */
[----:B------:R-:W-:-:S03]  /*9950*/  ISETP.GT.AND P4, PT, R0, 0x1, P1 ;  /* 0x000000010000780c */ /* 0x000fc60000f84270 */
[----:B------:R2:W-:Y:S10]  /*9960*/  @P2 STG.E.U16 desc[UR36][R8.64], R3 ;  /* 0x0000000308002986 */ /* 0x0005f4000c101524 */
[----:B------:R-:W-:Y:S05]  /*9970*/  @!P4 BRA `(.L_x_319) ;  /* 0x000000000004c947 */ /* 0x000fea0003800000 */
[----:B------:R0:W5:Y:S02]  /*9980*/  LDG.E.LTC128B.U16 R176, desc[UR36][R10.64+0x2] ;  /* 0x000002240ab07981 */ /* 0x000164000c1e1520 */
.L_x_319:
[----:B------:R-:W-:Y:S05]  /*9990*/  BSYNC B1 ;  /* 0x0000000000017941 */ /* 0x000fea0003800000 */
.L_x_318:
        /* <DEDUP_REMOVED lines=9> */
.L_x_321:
[----:B------:R-:W-:Y:S05]  /*9a30*/  BSYNC B1 ;  /* 0x0000000000017941 */ /* 0x000fea0003800000 */
.L_x_320:
[----:B0----5:R-:W-:Y:S01]  /*9a40*/  IMAD.U32 R12, R176, 0x10000, RZ ;  /* 0x00010000b00c7824 */ /* 0x021fe200078e00ff */
[----:B------:R-:W-:Y:S01]  /*9a50*/  ISETP.GT.AND P3, PT, R0, 0x9, P0 ;  /* 0x000000090000780c */ /* 0x000fe20000764270 */
[----:B------:R-:W-:Y:S01]  /*9a60*/  @P2 IMAD.MOV.U32 R13, RZ, RZ, R73 ;  /* 0x000000ffff0d2224 */ /* 0x000fe200078e0049 */
[----:B------:R-:W-:Y:S01]  /*9a70*/  BSSY B1, `(.L_x_322) ;  /* 0x0000008000017945 */ /* 0x000fe20003800000 */
[----:B--2---:R-:W-:Y:S01]  /*9a80*/  FMUL R3, R12, R23 ;  /* 0x000000170c037220 */ /* 0x004fe20000400000 */
[----:B------:R-:W-:-:S03]  /*9a90*/  @P2 IMAD.MOV.U32 R12, RZ, RZ, R4 ;  /* 0x000000ffff0c2224 */ /* 0x000fc600078e0004 */
[----:B------:R-:W-:-:S05]  /*9aa0*/  FFMA R3, R28, R22, R3 ;  /* 0x000000161c037223 */ /* 0x000fca0000000003 */
[----:B------:R-:W-:-:S05]  /*9ab0*/  F2FP.BF16.F32.PACK_AB R3, RZ, R3 ;  /* 0x00000003ff03723e */ /* 0x000fca00000010ff */
[----:B------:R0:W-:Y:S01]  /*9ac0*/  @P2 STG.E.U16 desc[UR36][R12.64+0x10], R3 ;  /* 0x000010030c002986 */ /* 0x0001e2000c101524 */
[----:B------:R-:W-:Y:S05]  /*9ad0*/  @!P3 BRA `(.L_x_323) ;  /* 0x000000000004b947 */ /* 0x000fea0003800000 */
[----:B------:R2:W5:Y:S02]  /*9ae0*/  LDG.E.LTC128B.U16 R176, desc[UR36][R6.64+0x12] ;  /* 0x0000122406b07981 */ /* 0x000564000c1e1520 */
.L_x_323:
[----:B------:R-:W-:Y:S05]  /*9af0*/  BSYNC B1 ;  /* 0x0000000000017941 */ /* 0x000fea0003800000 */
.L_x_322:
        /* <DEDUP_REMOVED lines=12> */
.L_x_325:
[----:B------:R-:W-:Y:S05]  /*9bc0*/  BSYNC B1 ;  /* 0x0000000000017941 */ /* 0x000fea0003800000 */
.L_x_324:
        /* <DEDUP_REMOVED lines=9> */
.L_x_327:
[----:B------:R-:W-:Y:S05]  /*9c60*/  BSYNC B1 ;  /* 0x0000000000017941 */ /* 0x000fea0003800000 */
.L_x_326:
        /* <DEDUP_REMOVED lines=9> */
.L_x_329:
[----:B------:R-:W-:Y:S05]  /*9d00*/  BSYNC B1 ;  /* 0x0000000000017941 */ /* 0x000fea0003800000 */
.L_x_328:
[----:B0----5:R-:W-:Y:S01]  /*9d10*/  IMAD.U32 R12, R176, 0x10000, RZ ;  /* 0x00010000b00c7824 */ /* 0x021fe200078e00ff */
[----:B------:R-:W-:Y:S01]  /*9d20*/  ISETP.GT.AND P3, PT, R0, 0x11, P0 ;  /* 0x000000110000780c */ /* 0x000fe20000764270 */
[----:B------:R-:W-:Y:S01]  /*9d30*/  @P2 IMAD.MOV.U32 R13, RZ, RZ, R73 ;  /* 0x000000ffff0d2224 */ /* 0x000fe200078e0049 */
[----:B------:R-:W-:Y:S01]  /*9d40*/  BSSY B1, `(.L_x_330) ;  /* 0x0000008000017945 */ /* 0x000fe20003800000 */
[----:B------:R-:W-:Y:S01]  /*9d50*/  FMUL R3, R12, R23 ;  /* 0x000000170c037220 */ /* 0x000fe20000400000 */
[----:B------:R-:W-:-:S03]  /*9d60*/  @P2 MOV R12, R4 ;  /* 0x00000004000c2202 */ /* 0x000fc60000000f00 */
[----:B------:R-:W-:-:S05]  /*9d70*/  FFMA R3, R32, R22, R3 ;  /* 0x0000001620037223 */ /* 0x000fca0000000003 */
[----:B------:R-:W-:-:S05]  /*9d80*/  F2FP.BF16.F32.PACK_AB R3, RZ, R3 ;  /* 0x00000003ff03723e */ /* 0x000fca00000010ff */
[----:B------:R0:W-:Y:S01]  /*9d90*/  @P2 STG.E.U16 desc[UR36][R12.64+0x20], R3 ;  /* 0x000020030c002986 */ /* 0x0001e2000c101524 */
[----:B------:R-:W-:Y:S05]  /*9da0*/  @!P3 BRA `(.L_x_331) ;  /* 0x000000000004b947 */ /* 0x000fea0003800000 */
[----:B------:R0:W5:Y:S02]  /*9db0*/  LDG.E.LTC128B.U16 R176, desc[UR36][R6.64+0x22] ;  /* 0x0000222406b07981 */ /* 0x000164000c1e1520 */
.L_x_331:
[----:B------:R-:W-:Y:S05]  /*9dc0*/  BSYNC B1 ;  /* 0x0000000000017941 */ /* 0x000fea0003800000 */
.L_x_330:
        /* <DEDUP_REMOVED lines=12> */
.L_x_333:
[----:B------:R-:W-:Y:S05]  /*9e90*/  BSYNC B1 ;  /* 0x0000000000017941 */ /* 0x000fea0003800000 */
.L_x_332:
        /* <DEDUP_REMOVED lines=9> */
.L_x_335:
[----:B------:R-:W-:Y:S05]  /*9f30*/  BSYNC B1 ;  /* 0x0000000000017941 */ /* 0x000fea0003800000 */
.L_x_334:
        /* <DEDUP_REMOVED lines=9> */
.L_x_337:
[----:B------:R-:W-:Y:S05]  /*9fd0*/  BSYNC B1 ;  /* 0x0000000000017941 */ /* 0x000fea0003800000 */
.L_x_336:
[----:B0----5:R-:W-:Y:S01]  /*9fe0*/  IMAD.U32 R12, R176, 0x10000, RZ ;  /* 0x00010000b00c7824 */ /* 0x021fe200078e00ff */
[----:B------:R-:W-:Y:S01]  /*9ff0*/  ISETP.GT.AND P3, PT, R0, 0x19, P0 ;  /* 0x000000190000780c */ /* 0x000fe20000764270 */
[----:B------:R-:W-:Y:S01]  /*a000*/  @P2 IMAD.MOV.U32 R13, RZ, RZ, R73 ;  /* 0x000000ffff0d2224 */ /* 0x000fe200078e0049 */
[----:B------:R-:W-:Y:S01]  /*a010*/  BSSY B1, `(.L_x_338) ;  /* 0x0000008000017945 */ /* 0x000fe20003800000 */
[----:B------:R-:W-:Y:S01]  /*a020*/  FMUL R3, R12, R23 ;  /* 0x000000170c037220 */ /* 0x000fe20000400000 */
[----:B------:R-:W-:-:S03]  /*a030*/  @P2 IMAD.MOV.U32 R12, RZ, RZ, R4 ;  /* 0x000000ffff0c2224 */ /* 0x000fc600078e0004 */
[----:B------:R-:W-:-:S05]  /*a040*/  FFMA R3, R36, R22, R3 ;  /* 0x0000001624037223 */ /* 0x000fca0000000003 */
[----:B------:R-:W-:-:S05]  /*a050*/  F2FP.BF16.F32.PACK_AB R3, RZ, R3 ;  /* 0x00000003ff03723e */ /* 0x000fca00000010ff */
[----:B------:R0:W-:Y:S01]  /*a060*/  @P2 STG.E.U16 desc[UR36][R12.64+0x30], R3 ;  /* 0x000030030c002986 */ /* 0x0001e2000c101524 */
[----:B------:R-:W-:Y:S05]  /*a070*/  @!P3 BRA `(.L_x_339) ;  /* 0x000000000004b947 */ /* 0x000fea0003800000 */
[----:B------:R0:W5:Y:S02]  /*a080*/  LDG.E.LTC128B.U16 R176, desc[UR36][R6.64+0x32] ;  /* 0x0000322406b07981 */ /* 0x000164000c1e1520 */
.L_x_339:
[----:B------:R-:W-:Y:S05]  /*a090*/  BSYNC B1 ;  /* 0x0000000000017941 */ /* 0x000fea0003800000 */
.L_x_338:
        /* <DEDUP_REMOVED lines=12> */
.L_x_341:
[----:B------:R-:W-:Y:S05]  /*a160*/  BSYNC B1 ;  /* 0x0000000000017941 */ /* 0x000fea0003800000 */
.L_x_340:
        /* <DEDUP_REMOVED lines=9> */
.L_x_343:
[----:B------:R-:W-:Y:S05]  /*a200*/  BSYNC B1 ;  /* 0x0000000000017941 */ /* 0x000fea0003800000 */
.L_x_342:
        /* <DEDUP_REMOVED lines=9> */
.L_x_345:
[----:B------:R-:W-:Y:S05]  /*a2a0*/  BSYNC B1 ;  /* 0x0000000000017941 */ /* 0x000fea0003800000 */
.L_x_344:
        /* <DEDUP_REMOVED lines=11> */
.L_x_347:
[----:B------:R-:W-:Y:S05]  /*a360*/  BSYNC B1 ;  /* 0x0000000000017941 */ /* 0x000fea0003800000 */
.L_x_346:
        /* <DEDUP_REMOVED lines=12> */
.L_x_349:
[----:B------:R-:W-:Y:S05]  /*a430*/  BSYNC B1 ;  /* 0x0000000000017941 */ /* 0x000fea0003800000 */
.L_x_348:
        /* <DEDUP_REMOVED lines=9> */
.L_x_351:
[----:B------:R-:W-:Y:S05]  /*a4d0*/  BSYNC B1 ;  /* 0x0000000000017941 */ /* 0x000fea0003800000 */
.L_x_350:
        /* <DEDUP_REMOVED lines=9> */
.L_x_353:
[----:B------:R-:W-:Y:S05]  /*a570*/  BSYNC B1 ;  /* 0x0000000000017941 */ /* 0x000fea0003800000 */
.L_x_352:
        /* <DEDUP_REMOVED lines=11> */
.L_x_355:
[----:B------:R-:W-:Y:S05]  /*a630*/  BSYNC B1 ;  /* 0x0000000000017941 */ /* 0x000fea0003800000 */
.L_x_354:
        /* <DEDUP_REMOVED lines=12> */
.L_x_357:
[----:B------:R-:W-:Y:S05]  /*a700*/  BSYNC B1 ;  /* 0x0000000000017941 */ /* 0x000fea0003800000 */
.L_x_356:
        /* <DEDUP_REMOVED lines=9> */
.L_x_359:
[----:B------:R-:W-:Y:S05]  /*a7a0*/  BSYNC B1 ;  /* 0x0000000000017941 */ /* 0x000fea0003800000 */
.L_x_358:
        /* <DEDUP_REMOVED lines=9> */
.L_x_361:
[----:B------:R-:W-:Y:S05]  /*a840*/  BSYNC B1 ;  /* 0x0000000000017941 */ /* 0x000fea0003800000 */
.L_x_360:
        /* <DEDUP_REMOVED lines=11> */
.L_x_363:
[----:B------:R-:W-:Y:S05]  /*a900*/  BSYNC B1 ;  /* 0x0000000000017941 */ /* 0x000fea0003800000 */
.L_x_362:
        /* <DEDUP_REMOVED lines=12> */
.L_x_365:
[----:B------:R-:W-:Y:S05]  /*a9d0*/  BSYNC B1 ;  /* 0x0000000000017941 */ /* 0x000fea0003800000 */
.L_x_364:
        /* <DEDUP_REMOVED lines=9> */
.L_x_367:
[----:B------:R-:W-:Y:S05]  /*aa70*/  BSYNC B1 ;  /* 0x0000000000017941 */ /* 0x000fea0003800000 */
.L_x_366:
        /* <DEDUP_REMOVED lines=9> */
.L_x_369:
[----:B------:R-:W-:Y:S05]  /*ab10*/  BSYNC B1 ;  /* 0x0000000000017941 */ /* 0x000fea0003800000 */
.L_x_368:
        /* <DEDUP_REMOVED lines=11> */
.L_x_371:
[----:B------:R-:W-:Y:S05]  /*abd0*/  BSYNC B1 ;  /* 0x0000000000017941 */ /* 0x000fea0003800000 */
.L_x_370:
        /* <DEDUP_REMOVED lines=12> */
.L_x_373:
[----:B------:R-:W-:Y:S05]  /*aca0*/  BSYNC B1 ;  /* 0x0000000000017941 */ /* 0x000fea0003800000 */
.L_x_372:
        /* <DEDUP_REMOVED lines=9> */
.L_x_375:
[----:B------:R-:W-:Y:S05]  /*ad40*/  BSYNC B1 ;  /* 0x0000000000017941 */ /* 0x000fea0003800000 */
.L_x_374:
        /* <DEDUP_REMOVED lines=9> */
.L_x_377:
[----:B------:R-:W-:Y:S05]  /*ade0*/  BSYNC B1 ;  /* 0x0000000000017941 */ /* 0x000fea0003800000 */
.L_x_376:
        /* <DEDUP_REMOVED lines=11> */
.L_x_379:
[----:B------:R-:W-:Y:S05]  /*aea0*/  BSYNC B1 ;  /* 0x0000000000017941 */ /* 0x000fea0003800000 */
.L_x_378:
        /* <DEDUP_REMOVED lines=12> */
.L_x_381:
[----:B------:R-:W-:Y:S05]  /*af70*/  BSYNC B1 ;  /* 0x0000000000017941 */ /* 0x000fea0003800000 */
.L_x_380:
        /* <DEDUP_REMOVED lines=9> */
.L_x_383:
[----:B------:R-:W-:Y:S05]  /*b010*/  BSYNC B1 ;  /* 0x0000000000017941 */ /* 0x000fea0003800000 */
.L_x_382:
        /* <DEDUP_REMOVED lines=9> */
.L_x_385:
[----:B------:R-:W-:Y:S05]  /*b0b0*/  BSYNC B1 ;  /* 0x0000000000017941 */ /* 0x000fea0003800000 */
.L_x_384:
        /* <DEDUP_REMOVED lines=11> */
.L_x_387:
[----:B------:R-:W-:Y:S05]  /*b170*/  BSYNC B1 ;  /* 0x0000000000017941 */ /* 0x000fea0003800000 */
.L_x_386:
        /* <DEDUP_REMOVED lines=12> */
.L_x_389:
[----:B------:R-:W-:Y:S05]  /*b240*/  BSYNC B1 ;  /* 0x0000000000017941 */ /* 0x000fea0003800000 */
.L_x_388:
        /* <DEDUP_REMOVED lines=9> */
.L_x_391:
[----:B------:R-:W-:Y:S05]  /*b2e0*/  BSYNC B1 ;  /* 0x0000000000017941 */ /* 0x000fea0003800000 */
.L_x_390:
        /* <DEDUP_REMOVED lines=9> */
.L_x_393:
[----:B------:R-:W-:Y:S05]  /*b380*/  BSYNC B1 ;  /* 0x0000000000017941 */ /* 0x000fea0003800000 */
.L_x_392:
        /* <DEDUP_REMOVED lines=11> */
.L_x_395:
[----:B------:R-:W-:Y:S05]  /*b440*/  BSYNC B1 ;  /* 0x0000000000017941 */ /* 0x000fea0003800000 */
.L_x_394:
        /* <DEDUP_REMOVED lines=12> */
.L_x_397:
[----:B------:R-:W-:Y:S05]  /*b510*/  BSYNC B1 ;  /* 0x0000000000017941 */ /* 0x000fea0003800000 */
.L_x_396:
        /* <DEDUP_REMOVED lines=9> */
.L_x_399:
[----:B------:R-:W-:Y:S05]  /*b5b0*/  BSYNC B1 ;  /* 0x0000000000017941 */ /* 0x000fea0003800000 */
.L_x_398:
        /* <DEDUP_REMOVED lines=9> */
.L_x_401:
[----:B------:R-:W-:Y:S05]  /*b650*/  BSYNC B1 ;  /* 0x0000000000017941 */ /* 0x000fea0003800000 */
.L_x_400:
        /* <DEDUP_REMOVED lines=11> */
.L_x_403:
[----:B------:R-:W-:Y:S05]  /*b710*/  BSYNC B1 ;  /* 0x0000000000017941 */ /* 0x000fea0003800000 */
.L_x_402:
[----:B012--5:R-:W-:Y:S01]  /*b720*/  IMAD.U32 R6, R176, 0x10000, RZ ;  /* 0x00010000b0067824 */ /* 0x027fe200078e00ff */
[----:B------:R-:W-:Y:S01]  /*b730*/  ISETP.GT.AND P2, PT, R0, 0x58, P1 ;  /* 0x000000580000780c */ /* 0x000fe20000f44270 */
[----:B------:R-:W-:Y:S01]  /*b740*/  @P0 IMAD.MOV.U32 R5, RZ, RZ, R73 ;  /* 0x000000ffff050224 */ /* 0x000fe200078e0049 */
[----:B------:R-:W-:Y:S01]  /*b750*/  BSSY B1, `(.L_x_404) ;  /* 0x0000007000017945 */ /* 0x000fe20003800000 */
[----:B------:R-:W-:-:S04]  /*b760*/  FMUL R6, R6, R23 ;  /* 0x0000001706067220 */ /* 0x000fc80000400000 */
[----:B------:R-:W-:-:S05]  /*b770*/  FFMA R6, R69, R22, R6 ;  /* 0x0000001645067223 */ /* 0x000fca0000000006 */
[----:B------:R-:W-:-:S05]  /*b780*/  F2FP.BF16.F32.PACK_AB R6, RZ, R6 ;  /* 0x00000006ff06723e */ /* 0x000fca00000010ff */
[----:B------:R0:W-:Y:S01]  /*b790*/  @P0 STG.E.U16 desc[UR36][R4.64+0xb2], R6 ;  /* 0x0000b20604000986 */ /* 0x0001e2000c101524 */
[----:B------:R-:W-:Y:S05]  /*b7a0*/  @!P2 BRA `(.L_x_405) ;  /* 0x000000000004a947 */ /* 0x000fea0003800000 */
[----:B------:R1:W5:Y:S02]  /*b7b0*/  LDG.E.LTC128B.U16 R176, desc[UR36][R10.64+0xb0] ;  /* 0x0000b0240ab07981 */ /* 0x000364000c1e1520 */
.L_x_405:
[----:B------:R-:W-:Y:S05]  /*b7c0*/  BSYNC B1 ;  /* 0x0000000000017941 */ /* 0x000fea0003800000 */
.L_x_404:
        /* <DEDUP_REMOVED lines=11> */
.L_x_407:
[----:B------:R-:W-:Y:S05]  /*b880*/  BSYNC B1 ;  /* 0x0000000000017941 */ /* 0x000fea0003800000 */
.L_x_406:
[----:B------:R-:W-:Y:S05]  /*b890*/  @!P1 BRA `(.L_x_408) ;  /* 0x0000003800549947 */ /* 0x000fea0003800000 */
[----:B-----5:R-:W-:-:S04]  /*b8a0*/  IMAD.U32 R176, R176, 0x10000, RZ ;  /* 0x00010000b0b07824 */ /* 0x020fc800078e00ff */
[----:B------:R-:W-:-:S04]  /*b8b0*/  FMUL R176, R176, R23 ;  /* 0x00000017b0b07220 */ /* 0x000fc80000400000 */
[----:B------:R-:W-:-:S05]  /*b8c0*/  FFMA R176, R71, R22, R176 ;  /* 0x0000001647b07223 */ /* 0x000fca00000000b0 */
[----:B------:R-:W-:-:S05]  /*b8d0*/  F2FP.BF16.F32.PACK_AB R176, RZ, R176 ;  /* 0x000000b0ffb0723e */ /* 0x000fca00000010ff */
[----:B------:R0:W-:Y:S01]  /*b8e0*/  STG.E.U16 desc[UR36][R8.64+0xb2], R176 ;  /* 0x0000b2b008007986 */ /* 0x0001e2000c101524 */
[----:B------:R-:W-:Y:S05]  /*b8f0*/  BRA `(.L_x_408) ;  /* 0x00000038003c7947 */ /* 0x000fea0003800000 */
.L_x_33:
[----:B------:R-:W-:Y:S01]  /*b900*/  ULDC.64 UR4, c[0x0][0x5c0] ;  /* 0x0001700000047ab9 */ /* 0x000fe20000000a00 */
[-C--:B------:R-:W-:Y:S01]  /*b910*/  FMUL R168, R168, R22.reuse ;  /* 0x00000016a8a87220 */ /* 0x080fe20000400000 */
[----:B------:R-:W-:Y:S01]  /*b920*/  LEA R8, P1, R6, UR4, 0x1 ;  /* 0x0000000406087c11 */ /* 0x000fe2000f8208ff */
[-C--:B------:R-:W-:Y:S01]  /*b930*/  FMUL R169, R169, R22.reuse ;  /* 0x00000016a9a97220 */ /* 0x080fe20000400000 */
[----:B------:R-:W-:Y:S01]  /*b940*/  ISETP.GT.AND P5, PT, R0, 0x1, P0 ;  /* 0x000000010000780c */ /* 0x000fe200007a4270 */
[----:B------:R-:W-:Y:S01]  /*b950*/  USHF.L.U64.HI UR4, UR6, 0x4, UR7 ;  /* 0x0000000406047899 */ /* 0x000fe20008010207 */
[----:B------:R-:W-:Y:S01]  /*b960*/  LEA.HI.X R9, R6, UR5, R4, 0x1, P1 ;  /* 0x0000000506097c11 */ /* 0x000fe200088f0c04 */
[----:B------:R-:W-:Y:S01]  /*b970*/  USHF.L.U32 UR5, UR6, 0x4, URZ ;  /* 0x0000000406057899 */ /* 0x000fe2000800063f */
[----:B------:R-:W-:Y:S01]  /*b980*/  ISETP.GT.AND P1, PT, R3, 0x8, PT ;  /* 0x000000080300780c */ /* 0x000fe20003f24270 */
[----:B------:R-:W-:Y:S01]  /*b990*/  FMUL R170, R170, R22 ;  /* 0x00000016aaaa7220 */ /* 0x000fe20000400000 */
[----:B------:R-:W-:Y:S01]  /*b9a0*/  F2FP.BF16.F32.PACK_AB R168, RZ, R168 ;  /* 0x000000a8ffa8723e */ /* 0x000fe200000010ff */
[-C--:B------:R-:W-:Y:S01]  /*b9b0*/  FMUL R171, R171, R22.reuse ;  /* 0x00000016abab7220 */ /* 0x080fe20000400000 */
[----:B------:R-:W-:Y:S01]  /*b9c0*/  ISETP.GT.AND P3, PT, R0, RZ, P1 ;  /* 0x000000ff0000720c */ /* 0x000fe20000f64270 */
[-C--:B------:R-:W-:Y:S01]  /*b9d0*/  FMUL R172, R172, R22.reuse ;  /* 0x00000016acac7220 */ /* 0x080fe20000400000 */
[----:B------:R-:W-:Y:S01]  /*b9e0*/  IADD3 R4, P4, R8, UR5, RZ ;  /* 0x0000000508047c10 */ /* 0x000fe2000ff9e0ff */
[----:B------:R-:W-:Y:S01]  /*b9f0*/  @P2 STG.E.U16 desc[UR36][R8.64], R168 ;  /* 0x000000a808002986 */ /* 0x000fe2000c101524 */
[----:B------:R-:W-:Y:S01]  /*ba00*/  F2FP.BF16.F32.PACK_AB R169, RZ, R169 ;  /* 0x000000a9ffa9723e */ /* 0x000fe200000010ff */
[----:B------:R-:W-:Y:S01]  /*ba10*/  FMUL R173, R173, R22 ;  /* 0x00000016adad7220 */ /* 0x000fe20000400000 */
[----:B------:R-:W-:Y:S01]  /*ba20*/  F2FP.BF16.F32.PACK_AB R170, RZ, R170 ;  /* 0x000000aaffaa723e */ /* 0x000fe200000010ff */
[-C--:B------:R-:W-:Y:S01]  /*ba30*/  FMUL R174, R174, R22.reuse ;  /* 0x00000016aeae7220 */ /* 0x080fe20000400000 */
[----:B------:R-:W-:Y:S01]  /*ba40*/  IADD3.X R5, R9, UR4, RZ, P4, !PT ;  /* 0x0000000409057c10 */ /* 0x000fe2000a7fe4ff */
[----:B------:R-:W-:Y:S01]  /*ba50*/  @P5 STG.E.U16 desc[UR36][R8.64+0x2], R169 ;  /* 0x000002a908005986 */ /* 0x000fe2000c101524 */
[C---:B------:R-:W-:Y:S01]  /*ba60*/  ISETP.GT.AND P2, PT, R0.reuse, 0x1, P1 ;  /* 0x000000010000780c */ /* 0x040fe20000f44270 */
[-C--:B------:R-:W-:Y:S01]  /*ba70*/  FMUL R175, R175, R22.reuse ;  /* 0x00000016afaf7220 */ /* 0x080fe20000400000 */
[C---:B------:R-:W-:Y:S01]  /*ba80*/  ISETP.GT.AND P4, PT, R0.reuse, 0x8, P0 ;  /* 0x000000080000780c */ /* 0x040fe20000784270 */
[----:B------:R-:W-:Y:S01]  /*ba90*/  @P3 STG.E.U16 desc[UR36][R4.64], R170 ;  /* 0x000000aa04003986 */ /* 0x000fe2000c101524 */
[----:B------:R-:W-:Y:S01]  /*baa0*/  ISETP.GT.AND P5, PT, R0, 0x9, P0 ;  /* 0x000000090000780c */ /* 0x000fe200007a4270 */
[-C--:B------:R-:W-:Y:S01]  /*bab0*/  FMUL R176, R176, R22.reuse ;  /* 0x00000016b0b07220 */ /* 0x080fe20000400000 */
[----:B------:R-:W-:Y:S01]  /*bac0*/  ISETP.GT.AND P3, PT, R0, 0x8, P1 ;  /* 0x000000080000780c */ /* 0x000fe20000f64270 */
[-C--:B------:R-:W-:Y:S01]  /*bad0*/  FMUL R177, R177, R22.reuse ;  /* 0x00000016b1b17220 */ /* 0x080fe20000400000 */
[----:B------:R-:W-:Y:S01]  /*bae0*/  F2FP.BF16.F32.PACK_AB R171, RZ, R171 ;  /* 0x000000abffab723e */ /* 0x000fe200000010ff */
[----:B------:R-:W-:Y:S01]  /*baf0*/  FMUL R178, R178, R22 ;  /* 0x00000016b2b27220 */ /* 0x000fe20000400000 */
[----:B------:R-:W-:Y:S01]  /*bb00*/  F2FP.BF16.F32.PACK_AB R172, RZ, R172 ;  /* 0x000000acffac723e */ /* 0x000fe200000010ff */
[----:B------:R-:W-:Y:S01]  /*bb10*/  FMUL R179, R179, R22 ;  /* 0x00000016b3b37220 */ /* 0x000fe20000400000 */
[----:B------:R-:W-:Y:S01]  /*bb20*/  F2FP.BF16.F32.PACK_AB R173, RZ, R173 ;  /* 0x000000adffad723e */ /* 0x000fe200000010ff */
[----:B------:R-:W-:Y:S01]  /*bb30*/  @P2 STG.E.U16 desc[UR36][R4.64+0x2], R171 ;  /* 0x000002ab04002986 */ /* 0x000fe2000c101524 */
[----:B------:R-:W-:Y:S01]  /*bb40*/  F2FP.BF16.F32.PACK_AB R174, RZ, R174 ;  /* 0x000000aeffae723e */ /* 0x000fe200000010ff */
[-C--:B------:R-:W-:Y:S01]  /*bb50*/  FMUL R180, R180, R22.reuse ;  /* 0x00000016b4b47220 */ /* 0x080fe20000400000 */
[C---:B------:R-:W-:Y:S01]  /*bb60*/  ISETP.GT.AND P2, PT, R0.reuse, 0x9, P1 ;  /* 0x000000090000780c */ /* 0x040fe20000f44270 */
[----:B------:R-:W-:Y:S01]  /*bb70*/  @P4 STG.E.U16 desc[UR36][R8.64+0x10], R172 ;  /* 0x000010ac08004986 */ /* 0x000fe2000c101524 */
[C---:B------:R-:W-:Y:S01]  /*bb80*/  ISETP.GT.AND P4, PT, R0.reuse, 0x10, P0 ;  /* 0x000000100000780c */ /* 0x040fe20000784270 */
[-C--:B------:R-:W-:Y:S01]  /*bb90*/  FMUL R181, R181, R22.reuse ;  /* 0x00000016b5b57220 */ /* 0x080fe20000400000 */
[----:B------:R-:W-:Y:S01]  /*bba0*/  F2FP.BF16.F32.PACK_AB R175, RZ, R175 ;  /* 0x000000afffaf723e */ /* 0x000fe200000010ff */
[----:B------:R-:W-:Y:S01]  /*bbb0*/  @P5 STG.E.U16 desc[UR36][R8.64+0x12], R173 ;  /* 0x000012ad08005986 */ /* 0x000fe2000c101524 */
[----:B------:R-:W-:Y:S01]  /*bbc0*/  ISETP.GT.AND P5, PT, R0, 0x11, P0 ;  /* 0x000000110000780c */ /* 0x000fe200007a4270 */
[----:B------:R-:W-:Y:S01]  /*bbd0*/  FMUL R182, R182, R22 ;  /* 0x00000016b6b67220 */ /* 0x000fe20000400000 */
[----:B------:R-:W-:Y:S01]  /*bbe0*/  F2FP.BF16.F32.PACK_AB R176, RZ, R176 ;  /* 0x000000b0ffb0723e */ /* 0x000fe200000010ff */
[----:B------:R-:W-:Y:S01]  /*bbf0*/  @P3 STG.E.U16 desc[UR36][R4.64+0x10], R174 ;  /* 0x000010ae04003986 */ /* 0x000fe2000c101524 */
[----:B------:R-:W-:Y:S01]  /*bc00*/  ISETP.GT.AND P3, PT, R0, 0x10, P1 ;  /* 0x000000100000780c */ /* 0x000fe20000f64270 */
        /* <DEDUP_REMOVED lines=111> */
[C---:B------:R-:W-:Y:S01]  /*c300*/  ISETP.GT.AND P3, PT, R0.reuse, 0x48, P1 ;  /* 0x000000480000780c */ /* 0x040fe20000f64270 */
[----:B------:R-:W-:Y:S01]  /*c310*/  FMUL R211, R211, R22 ;  /* 0x00000016d3d37220 */ /* 0x000fe20000400000 */
[----:B------:R-:W-:Y:S01]  /*c320*/  F2FP.BF16.F32.PACK_AB R205, RZ, R205 ;  /* 0x000000cdffcd723e */ /* 0x000fe200000010ff */
[----:B------:R-:W-:Y:S01]  /*c330*/  @P2 STG.E.U16 desc[UR36][R4.64+0x82], R203 ;  /* 0x000082cb04002986 */ /* 0x000fe2000c101524 */
[----:B------:R-:W-:Y:S01]  /*c340*/  F2FP.BF16.F32.PACK_AB R206, RZ, R206 ;  /* 0x000000ceffce723e */ /* 0x000fe200000010ff */
[-C--:B------:R-:W-:Y:S01]  /*c350*/  FMUL R213, R213, R22.reuse ;  /* 0x00000016d5d57220 */ /* 0x080fe20000400000 */
[C---:B------:R-:W-:Y:S01]  /*c360*/  ISETP.GT.AND P2, PT, R0.reuse, 0x49, P1 ;  /* 0x000000490000780c */ /* 0x040fe20000f44270 */
[----:B------:R-:W-:Y:S01]  /*c370*/  @P4 STG.E.U16 desc[UR36][R8.64+0x90], R204 ;  /* 0x000090cc08004986 */ /* 0x000fe2000c101524 */
[----:B------:R-:W-:Y:S01]  /*c380*/  ISETP.GT.AND P4, PT, R0, 0x50, P0 ;  /* 0x000000500000780c */ /* 0x000fe20000784270 */
        /* <DEDUP_REMOVED lines=12> */
[----:B------:R-:W-:Y:S01]  /*c450*/  USHF.L.U64.HI UR10, UR6, 0x8, UR7 ;  /* 0x00000008060a7899 */ /* 0x000fe20008010207 */
[C---:B------:R-:W-:Y:S01]  /*c460*/  ISETP.GT.AND P2, PT, R0.reuse, 0x51, P1 ;  /* 0x000000510000780c */ /* 0x040fe20000f44270 */
[----:B------:R-:W-:Y:S01]  /*c470*/  @P4 STG.E.U16 desc[UR36][R8.64+0xa0], R208 ;  /* 0x0000a0d008004986 */ /* 0x000fe2000c101524 */
[C---:B------:R-:W-:Y:S01]  /*c480*/  ISETP.GT.AND P4, PT, R0.reuse, 0x58, P0 ;  /* 0x000000580000780c */ /* 0x040fe20000784270 */
[-C--:B------:R-:W-:Y:S01]  /*c490*/  FMUL R121, R121, R22.reuse ;  /* 0x0000001679797220 */ /* 0x080fe20000400000 */
[----:B------:R-:W-:Y:S01]  /*c4a0*/  ISETP.GT.AND P0, PT, R0, 0x59, P0 ;  /* 0x000000590000780c */ /* 0x000fe20000704270 */
[----:B------:R-:W-:Y:S01]  /*c4b0*/  @P5 STG.E.U16 desc[UR36][R8.64+0xa2], R209 ;  /* 0x0000a2d108005986 */ /* 0x000fe2000c101524 */
[----:B------:R-:W-:Y:S01]  /*c4c0*/  F2FP.BF16.F32.PACK_AB R211, RZ, R211 ;  /* 0x000000d3ffd3723e */ /* 0x000fe200000010ff */
[-C--:B------:R-:W-:Y:S01]  /*c4d0*/  FMUL R120, R120, R22.reuse ;  /* 0x0000001678787220 */ /* 0x080fe20000400000 */
        /* <DEDUP_REMOVED lines=8> */
[----:B------:R-:W-:Y:S01]  /*c560*/  ISETP.GT.AND P1, PT, R0, 0x59, P1 ;  /* 0x000000590000780c */ /* 0x000fe20000f24270 */
[----:B------:R-:W-:Y:S01]  /*c570*/  @P0 STG.E.U16 desc[UR36][R8.64+0xb2], R213 ;  /* 0x0000b2d508000986 */ /* 0x000fe2000c101524 */
[----:B------:R-:W-:Y:S01]  /*c580*/  ISETP.GT.AND P0, PT, R3, 0x80, PT ;  /* 0x000000800300780c */ /* 0x000fe20003f04270 */
[-C--:B------:R-:W-:Y:S01]  /*c590*/  FMUL R124, R124, R22.reuse ;  /* 0x000000167c7c7220 */ /* 0x080fe20000400000 */
[----:B------:R-:W-:Y:S01]  /*c5a0*/  MOV R7, UR6 ;  /* 0x0000000600077c02 */ /* 0x000fe20008000f00 */
[----:B------:R-:W-:Y:S01]  /*c5b0*/  @P4 STG.E.U16 desc[UR36][R8.64+0xb0], R212 ;  /* 0x0000b0d408004986 */ /* 0x000fe2000c101524 */
[----:B------:R-:W-:Y:S01]  /*c5c0*/  F2FP.BF16.F32.PACK_AB R215, RZ, R215 ;  /* 0x000000d7ffd7723e */ /* 0x000fe200000010ff */
[----:B------:R-:W-:Y:S01]  /*c5d0*/  FMUL R125, R125, R22 ;  /* 0x000000167d7d7220 */ /* 0x000fe20000400000 */
[----:B------:R-:W-:Y:S01]  /*c5e0*/  LEA R6, P4, R7, R8, 0x8 ;  /* 0x0000000807067211 */ /* 0x000fe200078840ff */
[----:B------:R-:W-:Y:S01]  /*c5f0*/  @P3 STG.E.U16 desc[UR36][R4.64+0xb0], R214 ;  /* 0x0000b0d604003986 */ /* 0x000fe2000c101524 */
[----:B------:R-:W-:Y:S01]  /*c600*/  ISETP.GT.AND P3, PT, R0, 0x1, P0 ;  /* 0x000000010000780c */ /* 0x000fe20000764270 */
[-C--:B------:R-:W-:Y:S01]  /*c610*/  FMUL R126, R126, R22.reuse ;  /* 0x000000167e7e7220 */ /* 0x080fe20000400000 */
[----:B------:R-:W-:Y:S01]  /*c620*/  ISETP.GT.AND P2, PT, R0, RZ, P0 ;  /* 0x000000ff0000720c */ /* 0x000fe20000744270 */
[----:B------:R0:W-:Y:S01]  /*c630*/  @P1 STG.E.U16 desc[UR36][R4.64+0xb2], R215 ;  /* 0x0000b2d704001986 */ /* 0x0001e2000c101524 */
[----:B------:R-:W-:Y:S01]  /*c640*/  F2FP.BF16.F32.PACK_AB R121, RZ, R121 ;  /* 0x00000079ff79723e */ /* 0x000fe200000010ff */
[-C--:B------:R-:W-:Y:S01]  /*c650*/  FMUL R127, R127, R22.reuse ;  /* 0x000000167f7f7220 */ /* 0x080fe20000400000 */
[----:B------:R-:W-:Y:S01]  /*c660*/  IADD3.X R7, R9, UR10, RZ, P4, !PT ;  /* 0x0000000a09077c10 */ /* 0x000fe2000a7fe4ff */
[-C--:B------:R-:W-:Y:S01]  /*c670*/  FMUL R128, R128, R22.reuse ;  /* 0x0000001680807220 */ /* 0x080fe20000400000 */
[----:B------:R-:W-:Y:S01]  /*c680*/  ISETP.GT.AND P1, PT, R3, 0x88, PT ;  /* 0x000000880300780c */ /* 0x000fe20003f24270 */
[-C--:B------:R-:W-:Y:S01]  /*c690*/  FMUL R129, R129, R22.reuse ;  /* 0x0000001681817220 */ /* 0x080fe20000400000 */
[----:B------:R-:W-:Y:S01]  /*c6a0*/  IADD3 R12, P6, R6, UR5, RZ ;  /* 0x00000005060c7c10 */ /* 0x000fe2000ffde0ff */
[-C--:B------:R-:W-:Y:S01]  /*c6b0*/  FMUL R130, R130, R22.reuse ;  /* 0x0000001682827220 */ /* 0x080fe20000400000 */
[C---:B------:R-:W-:Y:S01]  /*c6c0*/  ISETP.GT.AND P5, PT, R0.reuse, RZ, P1 ;  /* 0x000000ff0000720c */ /* 0x040fe20000fa4270 */
[----:B------:R-:W-:Y:S01]  /*c6d0*/  @P3 STG.E.U16 desc[UR36][R6.64+0x2], R121 ;  /* 0x0000027906003986 */ /* 0x000fe2000c101524 */
[----:B------:R-:W-:Y:S01]  /*c6e0*/  ISETP.GT.AND P4, PT, R0, 0x1, P1 ;  /* 0x000000010000780c */ /* 0x000fe20000f84270 */
[----:B------:R-:W-:Y:S01]  /*c6f0*/  FMUL R131, R131, R22 ;  /* 0x0000001683837220 */ /* 0x000fe20000400000 */
[----:B------:R-:W-:Y:S01]  /*c700*/  F2FP.BF16.F32.PACK_AB R120, RZ, R120 ;  /* 0x00000078ff78723e */ /* 0x000fe200000010ff */
[-C--:B------:R-:W-:Y:S01]  /*c710*/  FMUL R132, R132, R22.reuse ;  /* 0x0000001684847220 */ /* 0x080fe20000400000 */
[----:B------:R-:W-:Y:S01]  /*c720*/  ISETP.GT.AND P3, PT, R0, 0x8, P0 ;  /* 0x000000080000780c */ /* 0x000fe20000764270 */
[-C--:B------:R-:W-:Y:S01]  /*c730*/  FMUL R133, R133, R22.reuse ;  /* 0x0000001685857220 */ /* 0x080fe20000400000 */
[----:B------:R-:W-:Y:S01]  /*c740*/  IADD3.X R13, R7, UR4, RZ, P6, !PT ;  /* 0x00000004070d7c10 */ /* 0x000fe2000b7fe4ff */
[----:B------:R-:W-:Y:S01]  /*c750*/  @P2 STG.E.U16 desc[UR36][R6.64], R120 ;  /* 0x0000007806002986 */ /* 0x000fe2000c101524 */
[----:B0-----:R-:W-:Y:S01]  /*c760*/  IADD3 R4, P6, R6, UR5, RZ ;  /* 0x0000000506047c10 */ /* 0x001fe2000ffde0ff */
[----:B------:R-:W-:Y:S01]  /*c770*/  FMUL R134, R134, R22 ;  /* 0x0000001686867220 */ /* 0x000fe20000400000 */
[----:B------:R-:W-:Y:S01]  /*c780*/  F2FP.BF16.F32.PACK_AB R122, RZ, R122 ;  /* 0x0000007aff7a723e */ /* 0x000fe200000010ff */
[-C--:B------:R-:W-:Y:S01]  /*c790*/  FMUL R135, R135, R22.reuse ;  /* 0x0000001687877220 */ /* 0x080fe20000400000 */
[----:B------:R-:W-:Y:S01]  /*c7a0*/  ISETP.GT.AND P2, PT, R0, 0x9, P0 ;  /* 0x000000090000780c */ /* 0x000fe20000744270 */
[-C--:B------:R-:W-:Y:S01]  /*c7b0*/  FMUL R136, R136, R22.reuse ;  /* 0x0000001688887220 */ /* 0x080fe20000400000 */
[----:B------:R-:W-:Y:S01]  /*c7c0*/  F2FP.BF16.F32.PACK_AB R123, RZ, R123 ;  /* 0x0000007bff7b723e */ /* 0x000fe200000010ff */
[----:B------:R-:W-:Y:S01]  /*c7d0*/  @P5 STG.E.U16 desc[UR36][R12.64], R122 ;  /* 0x0000007a0c005986 */ /* 0x000fe2000c101524 */
[----:B------:R-:W-:Y:S01]  /*c7e0*/  IADD3.X R5, R7, UR4, RZ, P6, !PT ;  /* 0x0000000407057c10 */ /* 0x000fe2000b7fe4ff */
[----:B------:R-:W-:Y:S01]  /*c7f0*/  FMUL R137, R137, R22 ;  /* 0x0000001689897220 */ /* 0x000fe20000400000 */
[----:B------:R-:W-:Y:S01]  /*c800*/  F2FP.BF16.F32.PACK_AB R124, RZ, R124 ;  /* 0x0000007cff7c723e */ /* 0x000fe200000010ff */
[----:B------:R-:W-:Y:S01]  /*c810*/  FMUL R138, R138, R22 ;  /* 0x000000168a8a7220 */ /* 0x000fe20000400000 */
[----:B------:R-:W-:Y:S01]  /*c820*/  F2FP.BF16.F32.PACK_AB R125, RZ, R125 ;  /* 0x0000007dff7d723e */ /* 0x000fe200000010ff */
[----:B------:R-:W-:Y:S01]  /*c830*/  @P4 STG.E.U16 desc[UR36][R4.64+0x2], R123 ;  /* 0x0000027b04004986 */ /* 0x000fe2000c101524 */
[----:B------:R-:W-:Y:S01]  /*c840*/  F2FP.BF16.F32.PACK_AB R126, RZ, R126 ;  /* 0x0000007eff7e723e */ /* 0x000fe200000010ff */
[-C--:B------:R-:W-:Y:S01]  /*c850*/  FMUL R139, R139, R22.reuse ;  /* 0x000000168b8b7220 */ /* 0x080fe20000400000 */
[----:B------:R-:W-:Y:S01]  /*c860*/  F2FP.BF16.F32.PACK_AB R127, RZ, R127 ;  /* 0x0000007fff7f723e */ /* 0x000fe200000010ff */
[----:B------:R-:W-:Y:S01]  /*c870*/  @P3 STG.E.U16 desc[UR36][R6.64+0x10], R124 ;  /* 0x0000107c06003986 */ /* 0x000fe2000c101524 */
[----:B------:R-:W-:Y:S01]  /*c880*/  ISETP.GT.AND P3, PT, R0, 0x8, P1 ;  /* 0x000000080000780c */ /* 0x000fe20000f64270 */
[-C--:B------:R-:W-:Y:S01]  /*c890*/  FMUL R140, R140, R22.reuse ;  /* 0x000000168c8c7220 */ /* 0x080fe20000400000 */
[C---:B------:R-:W-:Y:S01]  /*c8a0*/  ISETP.GT.AND P4, PT, R0.reuse, 0x10, P0 ;  /* 0x000000100000780c */ /* 0x040fe20000784270 */
[----:B------:R-:W-:Y:S01]  /*c8b0*/  @P2 STG.E.U16 desc[UR36][R6.64+0x12], R125 ;  /* 0x0000127d06002986 */ /* 0x000fe2000c101524 */
[C---:B------:R-:W-:Y:S01]  /*c8c0*/  ISETP.GT.AND P2, PT, R0.reuse, 0x9, P1 ;  /* 0x000000090000780c */ /* 0x040fe20000f44270 */
[-C--:B------:R-:W-:Y:S01]  /*c8d0*/  FMUL R141, R141, R22.reuse ;  /* 0x000000168d8d7220 */ /* 0x080fe20000400000 */
[----:B------:R-:W-:Y:S01]  /*c8e0*/  ISETP.GT.AND P5, PT, R0, 0x11, P0 ;  /* 0x000000110000780c */ /* 0x000fe200007a4270 */
[----:B------:R-:W-:Y:S01]  /*c8f0*/  FMUL R142, R142, R22 ;  /* 0x000000168e8e7220 */ /* 0x000fe20000400000 */
[----:B------:R-:W-:Y:S01]  /*c900*/  F2FP.BF16.F32.PACK_AB R128, RZ, R128 ;  /* 0x00000080ff80723e */ /* 0x000fe200000010ff */
[-C--:B------:R-:W-:Y:S01]  /*c910*/  FMUL R143, R143, R22.reuse ;  /* 0x000000168f8f7220 */ /* 0x080fe20000400000 */
[----:B------:R-:W-:Y:S01]  /*c920*/  F2FP.BF16.F32.PACK_AB R129, RZ, R129 ;  /* 0x00000081ff81723e */ /* 0x000fe200000010ff */
[----:B------:R-:W-:Y:S01]  /*c930*/  FMUL R144, R144, R22 ;  /* 0x0000001690907220 */ /* 0x000fe20000400000 */
[----:B------:R-:W-:Y:S01]  /*c940*/  F2FP.BF16.F32.PACK_AB R130, RZ, R130 ;  /* 0x00000082ff82723e */ /* 0x000fe200000010ff */
[--C-:B------:R-:W-:Y:S01]  /*c950*/  @P3 IMAD.MOV.U32 R10, RZ, RZ, R12.reuse ;  /* 0x000000ffff0a3224 */ /* 0x100fe200078e000c */
[----:B------:R-:W-:Y:S01]  /*c960*/  F2FP.BF16.F32.PACK_AB R131, RZ, R131 ;  /* 0x00000083ff83723e */ /* 0x000fe200000010ff */
[--C-:B------:R-:W-:Y:S01]  /*c970*/  @P3 IMAD.MOV.U32 R11, RZ, RZ, R13.reuse ;  /* 0x000000ffff0b3224 */ /* 0x100fe200078e000d */
[----:B------:R-:W-:Y:S01]  /*c980*/  F2FP.BF16.F32.PACK_AB R132, RZ, R132 ;  /* 0x00000084ff84723e */ /* 0x000fe200000010ff */
[-C--:B------:R-:W-:Y:S01]  /*c990*/  FMUL R145, R145, R22.reuse ;  /* 0x0000001691917220 */ /* 0x080fe20000400000 */
[----:B------:R-:W-:Y:S01]  /*c9a0*/  F2FP.BF16.F32.PACK_AB R133, RZ, R133 ;  /* 0x00000085ff85723e */ /* 0x000fe200000010ff */
[-C--:B------:R-:W-:Y:S01]  /*c9b0*/  FMUL R146, R146, R22.reuse ;  /* 0x0000001692927220 */ /* 0x080fe20000400000 */
[----:B------:R0:W-:Y:S01]  /*c9c0*/  @P3 STG.E.U16 desc[UR36][R10.64+0x10], R126 ;  /* 0x0000107e0a003986 */ /* 0x0001e2000c101524 */
[C---:B------:R-:W-:Y:S01]  /*c9d0*/  ISETP.GT.AND P3, PT, R0.reuse, 0x11, P1 ;  /* 0x000000110000780c */ /* 0x040fe20000f64270 */
[----:B------:R-:W-:Y:S01]  /*c9e0*/  FMUL R147, R147, R22 ;  /* 0x0000001693937220 */ /* 0x000fe20000400000 */
[----:B------:R-:W-:Y:S01]  /*c9f0*/  F2FP.BF16.F32.PACK_AB R134, RZ, R134 ;  /* 0x00000086ff86723e */ /* 0x000fe200000010ff */
[----:B------:R-:W-:Y:S01]  /*ca00*/  @P2 STG.E.U16 desc[UR36][R4.64+0x12], R127 ;  /* 0x0000127f04002986 */ /* 0x000fe2000c101524 */
[----:B------:R-:W-:Y:S01]  /*ca10*/  ISETP.GT.AND P2, PT, R0, 0x10, P1 ;  /* 0x000000100000780c */ /* 0x000fe20000f44270 */
[-C--:B------:R-:W-:Y:S01]  /*ca20*/  FMUL R148, R148, R22.reuse ;  /* 0x0000001694947220 */ /* 0x080fe20000400000 */
[----:B------:R-:W-:Y:S01]  /*ca30*/  F2FP.BF16.F32.PACK_AB R135, RZ, R135 ;  /* 0x00000087ff87723e */ /* 0x000fe200000010ff */
[----:B------:R-:W-:Y:S01]  /*ca40*/  @P4 STG.E.U16 desc[UR36][R6.64+0x20], R128 ;  /* 0x0000208006004986 */ /* 0x000fe2000c101524 */
[C---:B------:R-:W-:Y:S01]  /*ca50*/  ISETP.GT.AND P4, PT, R0.reuse, 0x18, P0 ;  /* 0x000000180000780c */ /* 0x040fe20000784270 */
[----:B------:R-:W-:Y:S01]  /*ca60*/  FMUL R149, R149, R22 ;  /* 0x0000001695957220 */ /* 0x000fe20000400000 */
[----:B------:R-:W-:Y:S01]  /*ca70*/  F2FP.BF16.F32.PACK_AB R136, RZ, R136 ;  /* 0x00000088ff88723e */ /* 0x000fe200000010ff */
[----:B------:R-:W-:Y:S01]  /*ca80*/  @P5 STG.E.U16 desc[UR36][R6.64+0x22], R129 ;  /* 0x0000228106005986 */ /* 0x000fe2000c101524 */
[----:B------:R-:W-:Y:S01]  /*ca90*/  ISETP.GT.AND P5, PT, R0, 0x19, P0 ;  /* 0x000000190000780c */ /* 0x000fe200007a4270 */
[-C--:B------:R-:W-:Y:S01]  /*caa0*/  FMUL R150, R150, R22.reuse ;  /* 0x0000001696967220 */ /* 0x080fe20000400000 */
[----:B------:R-:W-:Y:S01]  /*cab0*/  F2FP.BF16.F32.PACK_AB R137, RZ, R137 ;  /* 0x00000089ff89723e */ /* 0x000fe200000010ff */
[----:B------:R-:W-:Y:S01]  /*cac0*/  FMUL R151, R151, R22 ;  /* 0x0000001697977220 */ /* 0x000fe20000400000 */
[----:B------:R-:W-:Y:S01]  /*cad0*/  F2FP.BF16.F32.PACK_AB R138, RZ, R138 ;  /* 0x0000008aff8a723e */ /* 0x000fe200000010ff */
[--C-:B0-----:R-:W-:Y:S01]  /*cae0*/  @P2 IMAD.MOV.U32 R10, RZ, RZ, R12.reuse ;  /* 0x000000ffff0a2224 */ /* 0x101fe200078e000c */
[----:B------:R-:W-:Y:S01]  /*caf0*/  F2FP.BF16.F32.PACK_AB R139, RZ, R139 ;  /* 0x0000008bff8b723e */ /* 0x000fe200000010ff */
[--C-:B------:R-:W-:Y:S01]  /*cb00*/  @P2 IMAD.MOV.U32 R11, RZ, RZ, R13.reuse ;  /* 0x000000ffff0b2224 */ /* 0x100fe200078e000d */
[----:B------:R-:W-:Y:S01]  /*cb10*/  F2FP.BF16.F32.PACK_AB R140, RZ, R140 ;  /* 0x0000008cff8c723e */ /* 0x000fe200000010ff */
[-C--:B------:R-:W-:Y:S01]  /*cb20*/  FMUL R152, R152, R22.reuse ;  /* 0x0000001698987220 */ /* 0x080fe20000400000 */
[----:B------:R-:W-:Y:S01]  /*cb30*/  F2FP.BF16.F32.PACK_AB R141, RZ, R141 ;  /* 0x0000008dff8d723e */ /* 0x000fe200000010ff */
[-C--:B------:R-:W-:Y:S01]  /*cb40*/  FMUL R153, R153, R22.reuse ;  /* 0x0000001699997220 */ /* 0x080fe20000400000 */
[----:B------:R0:W-:Y:S01]  /*cb50*/  @P2 STG.E.U16 desc[UR36][R10.64+0x20], R130 ;  /* 0x000020820a002986 */ /* 0x0001e2000c101524 */
[----:B------:R-:W-:Y:S01]  /*cb60*/  ISETP.GT.AND P2, PT, R0, 0x18, P1 ;  /* 0x000000180000780c */ /* 0x000fe20000f44270 */
[----:B------:R-:W-:Y:S01]  /*cb70*/  FMUL R154, R154, R22 ;  /* 0x000000169a9a7220 */ /* 0x000fe20000400000 */
[----:B------:R-:W-:Y:S01]  /*cb80*/  F2FP.BF16.F32.PACK_AB R142, RZ, R142 ;  /* 0x0000008eff8e723e */ /* 0x000fe200000010ff */
        /* <DEDUP_REMOVED lines=40> */
[-C--:B------:R-:W-:Y:S01]  /*ce10*/  FMUL R164, R164, R22.reuse ;  /* 0x00000016a4a47220 */ /* 0x080fe20000400000 */
[C---:B------:R-:W-:Y:S01]  /*ce20*/  ISETP.GT.AND P6, PT, R0.reuse, 0x48, P1 ;  /* 0x000000480000780c */ /* 0x040fe20000fc4270 */
        /* <DEDUP_REMOVED lines=10> */
[--C-:B0-----:R-:W-:Y:S01]  /*ced0*/  @P2 IMAD.MOV.U32 R10, RZ, RZ, R12.reuse ;  /* 0x000000ffff0a2224 */ /* 0x101fe200078e000c */
[----:B------:R-:W-:Y:S01]  /*cee0*/  @P2 MOV R11, R13 ;  /* 0x0000000d000b2202 */ /* 0x000fe20000000f00 */
[----:B------:R-:W-:Y:S01]  /*cef0*/  FMUL R167, R167, R22 ;  /* 0x00000016a7a77220 */ /* 0x000fe20000400000 */
[----:B------:R-:W-:Y:S01]  /*cf00*/  F2FP.BF16.F32.PACK_AB R156, RZ, R156 ;  /* 0x0000009cff9c723e */ /* 0x000fe200000010ff */
[----:B------:R-:W-:Y:S01]  /*cf10*/  IMAD.U32 R15, RZ, RZ, UR6 ;  /* 0x00000006ff0f7e24 */ /* 0x000fe2000f8e00ff */
[----:B------:R-:W-:Y:S01]  /*cf20*/  F2FP.BF16.F32.PACK_AB R157, RZ, R157 ;  /* 0x0000009dff9d723e */ /* 0x000fe200000010ff */
[----:B------:R0:W-:Y:S01]  /*cf30*/  @P2 STG.E.U16 desc[UR36][R10.64+0x50], R142 ;  /* 0x0000508e0a002986 */ /* 0x0001e2000c101524 */
[C---:B------:R-:W-:Y:S01]  /*cf40*/  ISETP.GT.AND P2, PT, R0.reuse, 0x30, P1 ;  /* 0x000000300000780c */ /* 0x040fe20000f44270 */
[----:B------:R-:W-:Y:S01]  /*cf50*/  USHF.L.U64.HI UR10, UR6, 0x9, UR7 ;  /* 0x00000009060a7899 */ /* 0x000fe20008010207 */
        /* <DEDUP_REMOVED lines=71> */
[----:B------:R-:W-:Y:S01]  /*d3d0*/  F2FP.BF16.F32.PACK_AB R83, RZ, R83 ;  /* 0x00000053ff53723e */ /* 0x000fe200000010ff */
[----:B0-----:R-:W-:Y:S01]  /*d3e0*/  @P6 IMAD.MOV.U32 R10, RZ, RZ, R12 ;  /* 0x000000ffff0a6224 */ /* 0x001fe200078e000c */
[----:B------:R-:W-:Y:S01]  /*d3f0*/  @P5 STG.E.U16 desc[UR36][R6.64+0x92], R157 ;  /* 0x0000929d06005986 */ /* 0x000fe2000c101524 */
[----:B------:R-:W-:Y:S01]  /*d400*/  @P6 IMAD.MOV.U32 R11, RZ, RZ, R13 ;  /* 0x000000ffff0b6224 */ /* 0x000fe200078e000d */
[----:B------:R-:W-:Y:S01]  /*d410*/  ISETP.GT.AND P5, PT, R0, 0x50, P0 ;  /* 0x000000500000780c */ /* 0x000fe200007a4270 */
        /* <DEDUP_REMOVED lines=9> */
[----:B------:R-:W-:Y:S01]  /*d4b0*/  FMUL R93, R93, R22 ;  /* 0x000000165d5d7220 */ /* 0x000fe20000400000 */
[----:B------:R-:W-:Y:S01]  /*d4c0*/  F2FP.BF16.F32.PACK_AB R86, RZ, R86 ;  /* 0x00000056ff56723e */ /* 0x000fe200000010ff */
[-C--:B------:R-:W-:Y:S01]  /*d4d0*/  FMUL R92, R92, R22.reuse ;  /* 0x000000165c5c7220 */ /* 0x080fe20000400000 */
[----:B------:R-:W-:Y:S01]  /*d4e0*/  @P5 STG.E.U16 desc[UR36][R6.64+0xa0], R160 ;  /* 0x0000a0a006005986 */ /* 0x000fe2000c101524 */
[----:B------:R-:W-:Y:S01]  /*d4f0*/  ISETP.GT.AND P5, PT, R0, 0x58, P1 ;  /* 0x000000580000780c */ /* 0x000fe20000fa4270 */
[-C--:B------:R-:W-:Y:S01]  /*d500*/  FMUL R94, R94, R22.reuse ;  /* 0x000000165e5e7220 */ /* 0x080fe20000400000 */
[C---:B------:R-:W-:Y:S01]  /*d510*/  ISETP.GT.AND P1, PT, R0.reuse, 0x59, P1 ;  /* 0x000000590000780c */ /* 0x040fe20000f24270 */
[----:B------:R-:W-:Y:S01]  /*d520*/  FMUL R95, R95, R22 ;  /* 0x000000165f5f7220 */ /* 0x000fe20000400000 */
[----:B------:R-:W-:Y:S01]  /*d530*/  @P6 STG.E.U16 desc[UR36][R6.64+0xa2], R161 ;  /* 0x0000a2a106006986 */ /* 0x000fe2000c101524 */
[----:B0-----:R-:W-:Y:S01]  /*d540*/  LEA R10, P4, R15, R8, 0x9 ;  /* 0x000000080f0a7211 */ /* 0x001fe200078848ff */
[-C--:B------:R-:W-:Y:S01]  /*d550*/  FMUL R97, R97, R22.reuse ;  /* 0x0000001661617220 */ /* 0x080fe20000400000 */
[----:B------:R-:W-:Y:S01]  /*d560*/  F2FP.BF16.F32.PACK_AB R87, RZ, R87 ;  /* 0x00000057ff57723e */ /* 0x000fe200000010ff */
[----:B------:R-:W-:Y:S01]  /*d570*/  @P3 STG.E.U16 desc[UR36][R12.64+0xa0], R162 ;  /* 0x0000a0a20c003986 */ /* 0x000fe2000c101524 */
[----:B------:R-:W-:Y:S01]  /*d580*/  ISETP.GT.AND P3, PT, R0, 0x58, P0 ;  /* 0x000000580000780c */ /* 0x000fe20000764270 */
[-C--:B------:R-:W-:Y:S01]  /*d590*/  FMUL R96, R96, R22.reuse ;  /* 0x0000001660607220 */ /* 0x080fe20000400000 */
[----:B------:R-:W-:Y:S01]  /*d5a0*/  ISETP.GT.AND P0, PT, R0, 0x59, P0 ;  /* 0x000000590000780c */ /* 0x000fe20000704270 */
[----:B------:R-:W-:Y:S01]  /*d5b0*/  @P2 STG.E.U16 desc[UR36][R4.64+0xa2], R163 ;  /* 0x0000a2a304002986 */ /* 0x000fe2000c101524 */
[----:B------:R-:W-:Y:S01]  /*d5c0*/  ISETP.GT.AND P2, PT, R3, 0x108, PT ;  /* 0x000001080300780c */ /* 0x000fe20003f44270 */
[-C--:B------:R-:W-:Y:S01]  /*d5d0*/  FMUL R98, R98, R22.reuse ;  /* 0x0000001662627220 */ /* 0x080fe20000400000 */
[----:B------:R-:W-:Y:S01]  /*d5e0*/  IADD3.X R11, R9, UR10, RZ, P4, !PT ;  /* 0x0000000a090b7c10 */ /* 0x000fe2000a7fe4ff */
[-C--:B------:R-:W-:Y:S01]  /*d5f0*/  FMUL R99, R99, R22.reuse ;  /* 0x0000001663637220 */ /* 0x080fe20000400000 */
[----:B------:R-:W-:Y:S01]  /*d600*/  F2FP.BF16.F32.PACK_AB R89, RZ, R89 ;  /* 0x00000059ff59723e */ /* 0x000fe200000010ff */
[----:B------:R-:W-:Y:S01]  /*d610*/  FMUL R101, R101, R22 ;  /* 0x0000001665657220 */ /* 0x000fe20000400000 */
[----:B------:R-:W-:Y:S01]  /*d620*/  F2FP.BF16.F32.PACK_AB R88, RZ, R88 ;  /* 0x00000058ff58723e */ /* 0x000fe200000010ff */
[----:B------:R-:W-:Y:S01]  /*d630*/  FMUL R100, R100, R22 ;  /* 0x0000001664647220 */ /* 0x000fe20000400000 */
[----:B------:R-:W-:Y:S01]  /*d640*/  F2FP.BF16.F32.PACK_AB R90, RZ, R90 ;  /* 0x0000005aff5a723e */ /* 0x000fe200000010ff */
[----:B------:R-:W-:Y:S01]  /*d650*/  @P3 STG.E.U16 desc[UR36][R6.64+0xb0], R164 ;  /* 0x0000b0a406003986 */ /* 0x000fe2000c101524 */
[----:B------:R-:W-:Y:S01]  /*d660*/  ISETP.GT.AND P3, PT, R3, 0x100, PT ;  /* 0x000001000300780c */ /* 0x000fe20003f64270 */
[-C--:B------:R-:W-:Y:S01]  /*d670*/  FMUL R102, R102, R22.reuse ;  /* 0x0000001666667220 */ /* 0x080fe20000400000 */
[----:B------:R-:W-:Y:S01]  /*d680*/  F2FP.BF16.F32.PACK_AB R91, RZ, R91 ;  /* 0x0000005bff5b723e */ /* 0x000fe200000010ff */
[----:B------:R0:W-:Y:S01]  /*d690*/  @P0 STG.E.U16 desc[UR36][R6.64+0xb2], R165 ;  /* 0x0000b2a506000986 */ /* 0x0001e2000c101524 */
[C---:B------:R-:W-:Y:S01]  /*d6a0*/  ISETP.GT.AND P0, PT, R0.reuse, RZ, P3 ;  /* 0x000000ff0000720c */ /* 0x040fe20001f04270 */
[-C--:B------:R-:W-:Y:S01]  /*d6b0*/  FMUL R103, R103, R22.reuse ;  /* 0x0000001667677220 */ /* 0x080fe20000400000 */
[----:B------:R-:W-:Y:S01]  /*d6c0*/  F2FP.BF16.F32.PACK_AB R93, RZ, R93 ;  /* 0x0000005dff5d723e */ /* 0x000fe200000010ff */
[----:B------:R-:W-:Y:S01]  /*d6d0*/  @P5 STG.E.U16 desc[UR36][R12.64+0xb0], R166 ;  /* 0x0000b0a60c005986 */ /* 0x000fe2000c101524 */
[----:B------:R-:W-:Y:S01]  /*d6e0*/  ISETP.GT.AND P5, PT, R0, RZ, P2 ;  /* 0x000000ff0000720c */ /* 0x000fe200017a4270 */
[----:B------:R-:W-:Y:S01]  /*d6f0*/  FMUL R104, R104, R22 ;  /* 0x0000001668687220 */ /* 0x000fe20000400000 */
[----:B------:R-:W-:Y:S01]  /*d700*/  F2FP.BF16.F32.PACK_AB R92, RZ, R92 ;  /* 0x0000005cff5c723e */ /* 0x000fe200000010ff */
[----:B------:R1:W-:Y:S01]  /*d710*/  @P1 STG.E.U16 desc[UR36][R4.64+0xb2], R167 ;  /* 0x0000b2a704001986 */ /* 0x0003e2000c101524 */
[----:B------:R-:W-:Y:S01]  /*d720*/  ISETP.GT.AND P1, PT, R0, 0x1, P3 ;  /* 0x000000010000780c */ /* 0x000fe20001f24270 */
[----:B------:R-:W-:Y:S01]  /*d730*/  FMUL R105, R105, R22 ;  /* 0x0000001669697220 */ /* 0x000fe20000400000 */
[----:B------:R-:W-:Y:S01]  /*d740*/  F2FP.BF16.F32.PACK_AB R94, RZ, R94 ;  /* 0x0000005eff5e723e */ /* 0x000fe200000010ff */
[-C--:B------:R-:W-:Y:S01]  /*d750*/  FMUL R106, R106, R22.reuse ;  /* 0x000000166a6a7220 */ /* 0x080fe20000400000 */
[----:B0-----:R-:W-:Y:S01]  /*d760*/  IADD3 R6, P4, R10, UR5, RZ ;  /* 0x000000050a067c10 */ /* 0x001fe2000ff9e0ff */
[----:B------:R-:W-:Y:S01]  /*d770*/  @P0 STG.E.U16 desc[UR36][R10.64], R72 ;  /* 0x000000480a000986 */ /* 0x000fe2000c101524 */
[----:B------:R-:W-:Y:S01]  /*d780*/  ISETP.GT.AND P0, PT, R0, 0x1, P2 ;  /* 0x000000010000780c */ /* 0x000fe20001704270 */
[-C--:B------:R-:W-:Y:S01]  /*d790*/  FMUL R107, R107, R22.reuse ;  /* 0x000000166b6b7220 */ /* 0x080fe20000400000 */
[----:B------:R-:W-:Y:S01]  /*d7a0*/  IADD3.X R7, R11, UR4, RZ, P4, !PT ;  /* 0x000000040b077c10 */ /* 0x000fe2000a7fe4ff */
[-C--:B------:R-:W-:Y:S01]  /*d7b0*/  FMUL R108, R108, R22.reuse ;  /* 0x000000166c6c7220 */ /* 0x080fe20000400000 */
[C---:B------:R-:W-:Y:S01]  /*d7c0*/  ISETP.GT.AND P4, PT, R0.reuse, 0x9, P3 ;  /* 0x000000090000780c */ /* 0x040fe20001f84270 */
[-C--:B------:R-:W-:Y:S01]  /*d7d0*/  FMUL R109, R109, R22.reuse ;  /* 0x000000166d6d7220 */ /* 0x080fe20000400000 */
[----:B------:R-:W-:Y:S01]  /*d7e0*/  F2FP.BF16.F32.PACK_AB R95, RZ, R95 ;  /* 0x0000005fff5f723e */ /* 0x000fe200000010ff */
[----:B------:R-:W-:Y:S01]  /*d7f0*/  @P1 STG.E.U16 desc[UR36][R10.64+0x2], R73 ;  /* 0x000002490a001986 */ /* 0x000fe2000c101524 */
[----:B------:R-:W-:Y:S01]  /*d800*/  ISETP.GT.AND P1, PT, R0, 0x8, P3 ;  /* 0x000000080000780c */ /* 0x000fe20001f24270 */
[-C--:B------:R-:W-:Y:S01]  /*d810*/  FMUL R110, R110, R22.reuse ;  /* 0x000000166e6e7220 */ /* 0x080fe20000400000 */
[----:B------:R-:W-:Y:S01]  /*d820*/  F2FP.BF16.F32.PACK_AB R97, RZ, R97 ;  /* 0x00000061ff61723e */ /* 0x000fe200000010ff */
[----:B------:R-:W-:Y:S01]  /*d830*/  @P5 STG.E.U16 desc[UR36][R6.64], R74 ;  /* 0x0000004a06005986 */ /* 0x000fe2000c101524 */
[----:B-1----:R-:W-:Y:S01]  /*d840*/  IADD3 R4, P5, R10, UR5, RZ ;  /* 0x000000050a047c10 */ /* 0x002fe2000ffbe0ff */
[----:B------:R-:W-:Y:S01]  /*d850*/  FMUL R111, R111, R22 ;  /* 0x000000166f6f7220 */ /* 0x000fe20000400000 */
[----:B------:R-:W-:Y:S01]  /*d860*/  F2FP.BF16.F32.PACK_AB R96, RZ, R96 ;  /* 0x00000060ff60723e */ /* 0x000fe200000010ff */
[-C--:B------:R-:W-:Y:S01]  /*d870*/  FMUL R113, R113, R22.reuse ;  /* 0x0000001671717220 */ /* 0x080fe20000400000 */
[----:B------:R-:W-:Y:S01]  /*d880*/  IADD3.X R5, R11, UR4, RZ, P5, !PT ;  /* 0x000000040b057c10 */ /* 0x000fe2000affe4ff */
[-C--:B------:R-:W-:Y:S01]  /*d890*/  FMUL R112, R112, R22.reuse ;  /* 0x0000001670707220 */ /* 0x080fe20000400000 */
        /* <DEDUP_REMOVED lines=15> */
[-C--:B------:R-:W-:Y:S01]  /*d990*/  FMUL R118, R118, R22.reuse ;  /* 0x0000001676767220 */ /* 0x080fe20000400000 */
[C---:B------:R-:W-:Y:S01]  /*d9a0*/  ISETP.GT.AND P6, PT, R0.reuse, 0x40, P3 ;  /* 0x000000400000780c */ /* 0x040fe20001fc4270 */
[----:B------:R-:W-:Y:S01]  /*d9b0*/  @P0 STG.E.U16 desc[UR36][R6.64+0x10], R78 ;  /* 0x0000104e06000986 */ /* 0x000fe2000c101524 */
[C---:B------:R-:W-:Y:S01]  /*d9c0*/  ISETP.GT.AND P0, PT, R0.reuse, 0x10, P2 ;  /* 0x000000100000780c */ /* 0x040fe20001704270 */
[----:B------:R-:W-:Y:S01]  /*d9d0*/  FMUL R119, R119, R22 ;  /* 0x0000001677777220 */ /* 0x000fe20000400000 */
[----:B------:R-:W-:Y:S01]  /*d9e0*/  F2FP.BF16.F32.PACK_AB R102, RZ, R102 ;  /* 0x00000066ff66723e */ /* 0x000fe200000010ff */
[----:B------:R-:W-:Y:S01]  /*d9f0*/  @P1 STG.E.U16 desc[UR36][R4.64+0x12], R79 ;  /* 0x0000124f04001986 */ /* 0x000fe2000c101524 */
[C---:B------:R-:W-:Y:S01]  /*da00*/  ISETP.GT.AND P1, PT, R0.reuse, 0x11, P2 ;  /* 0x000000110000780c */ /* 0x040fe20001724270 */
[----:B------:R-:W-:Y:S01]  /*da10*/  UIMAD UR10, UR7, 0x300, URZ ;  /* 0x00000300070a78a4 */ /* 0x000fe2000f8e023f */
[----:B------:R-:W-:Y:S01]  /*da20*/  F2FP.BF16.F32.PACK_AB R103, RZ, R103 ;  /* 0x00000067ff67723e */ /* 0x000fe200000010ff */
[----:B------:R-:W-:Y:S01]  /*da30*/  @P5 STG.E.U16 desc[UR36][R10.64+0x22], R81 ;  /* 0x000022510a005986 */ /* 0x000fe2000c101524 */
        /* <DEDUP_REMOVED lines=102> */
[----:B------:R-:W-:Y:S01]  /*e0a0*/  ISETP.GT.AND P1, PT, R3, 0x188, PT ;  /* 0x000001880300780c */ /* 0x000fe20003f24270 */
        /* <DEDUP_REMOVED lines=8> */
[-C--:B------:R-:W-:Y:S01]  /*e130*/  FMUL R52, R52, R22.reuse ;  /* 0x0000001634347220 */ /* 0x080fe20000400000 */
[----:B------:R-:W-:Y:S01]  /*e140*/  MOV R3, UR6 ;  /* 0x0000000600037c02 */ /* 0x000fe20008000f00 */
[----:B------:R-:W-:Y:S01]  /*e150*/  @P5 STG.E.U16 desc[UR36][R10.64+0x92], R109 ;  /* 0x0000926d0a005986 */ /* 0x000fe2000c101524 */
[C---:B------:R-:W-:Y:S01]  /*e160*/  ISETP.GT.AND P5, PT, R0.reuse, 0x50, P3 ;  /* 0x000000500000780c */ /* 0x040fe20001fa4270 */
[----:B------:R-:W-:Y:S01]  /*e170*/  FMUL R53, R53, R22 ;  /* 0x0000001635357220 */ /* 0x000fe20000400000 */
[----:B------:R-:W-:Y:S01]  /*e180*/  F2FP.BF16.F32.PACK_AB R36, RZ, R36 ;  /* 0x00000024ff24723e */ /* 0x000fe200000010ff */
[----:B------:R-:W-:Y:S01]  /*e190*/  IMAD.WIDE.U32 R8, R3, 0x300, R8 ;  /* 0x0000030003087825 */ /* 0x000fe200078e0008 */
[----:B------:R-:W-:Y:S01]  /*e1a0*/  F2FP.BF16.F32.PACK_AB R37, RZ, R37 ;  /* 0x00000025ff25723e */ /* 0x000fe200000010ff */
[----:B------:R-:W-:Y:S01]  /*e1b0*/  @P4 STG.E.U16 desc[UR36][R10.64+0x90], R108 ;  /* 0x0000906c0a004986 */ /* 0x000fe2000c101524 */
[C---:B------:R-:W-:Y:S01]  /*e1c0*/  ISETP.GT.AND P4, PT, R0.reuse, 0x49, P2 ;  /* 0x000000490000780c */ /* 0x040fe20001784270 */
[----:B------:R-:W-:Y:S01]  /*e1d0*/  VIADD R9, R9, UR10 ;  /* 0x0000000a09097c36 */ /* 0x000fe20008000000 */
[----:B------:R-:W-:Y:S01]  /*e1e0*/  F2FP.BF16.F32.PACK_AB R38, RZ, R38 ;  /* 0x00000026ff26723e */ /* 0x000fe200000010ff */
[----:B------:R-:W-:Y:S01]  /*e1f0*/  @P6 STG.E.U16 desc[UR36][R6.64+0x90], R110 ;  /* 0x0000906e06006986 */ /* 0x000fe2000c101524 */
[----:B------:R-:W-:Y:S01]  /*e200*/  ISETP.GT.AND P6, PT, R0, 0x51, P3 ;  /* 0x000000510000780c */ /* 0x000fe20001fc4270 */
[-C--:B------:R-:W-:Y:S01]  /*e210*/  FMUL R54, R54, R22.reuse ;  /* 0x0000001636367220 */ /* 0x080fe20000400000 */
[----:B------:R-:W-:Y:S01]  /*e220*/  F2FP.BF16.F32.PACK_AB R39, RZ, R39 ;  /* 0x00000027ff27723e */ /* 0x000fe200000010ff */
[----:B------:R-:W-:Y:S01]  /*e230*/  FMUL R55, R55, R22 ;  /* 0x0000001637377220 */ /* 0x000fe20000400000 */
[----:B------:R-:W-:Y:S01]  /*e240*/  F2FP.BF16.F32.PACK_AB R40, RZ, R40 ;  /* 0x00000028ff28723e */ /* 0x000fe200000010ff */
[-C--:B------:R-:W-:Y:S01]  /*e250*/  FMUL R56, R56, R22.reuse ;  /* 0x0000001638387220 */ /* 0x080fe20000400000 */
[----:B------:R-:W-:Y:S01]  /*e260*/  F2FP.BF16.F32.PACK_AB R41, RZ, R41 ;  /* 0x00000029ff29723e */ /* 0x000fe200000010ff */
[----:B------:R-:W-:Y:S01]  /*e270*/  FMUL R57, R57, R22 ;  /* 0x0000001639397220 */ /* 0x000fe20000400000 */
        /* <DEDUP_REMOVED lines=24> */
[C---:B------:R-:W-:Y:S01]  /*e400*/  ISETP.GT.AND P5, PT, R0.reuse, RZ, P0 ;  /* 0x000000ff0000720c */ /* 0x040fe200007a4270 */
[----:B------:R-:W-:Y:S01]  /*e410*/  FMUL R65, R65, R22 ;  /* 0x0000001641417220 */ /* 0x000fe20000400000 */
[----:B------:R-:W-:Y:S01]  /*e420*/  F2FP.BF16.F32.PACK_AB R50, RZ, R50 ;  /* 0x00000032ff32723e */ /* 0x000fe200000010ff */
[----:B------:R-:W-:Y:S01]  /*e430*/  @P4 STG.E.U16 desc[UR36][R10.64+0xb0], R116 ;  /* 0x0000b0740a004986 */ /* 0x000fe2000c101524 */
[----:B------:R-:W-:Y:S01]  /*e440*/  ISETP.GT.AND P4, PT, R0, 0x58, P2 ;  /* 0x000000580000780c */ /* 0x000fe20001784270 */
[-C--:B------:R-:W-:Y:S01]  /*e450*/  FMUL R66, R66, R22.reuse ;  /* 0x0000001642427220 */ /* 0x080fe20000400000 */
[C---:B------:R-:W-:Y:S01]  /*e460*/  ISETP.GT.AND P2, PT, R0.reuse, 0x59, P2 ;  /* 0x000000590000780c */ /* 0x040fe20001744270 */
[----:B------:R0:W-:Y:S01]  /*e470*/  @P3 STG.E.U16 desc[UR36][R10.64+0xb2], R117 ;  /* 0x0000b2750a003986 */ /* 0x0001e2000c101524 */
        /* <DEDUP_REMOVED lines=11> */
[----:B0-----:R-:W-:Y:S01]  /*e530*/  @P4 IMAD.MOV.U32 R10, RZ, RZ, R6 ;  /* 0x000000ffff0a4224 */ /* 0x001fe200078e0006 */
[----:B------:R-:W-:Y:S01]  /*e540*/  IADD3 R6, P6, R8, UR5, RZ ;  /* 0x0000000508067c10 */ /* 0x000fe2000ffde0ff */
[----:B------:R-:W-:Y:S01]  /*e550*/  @P4 IMAD.MOV.U32 R11, RZ, RZ, R7 ;  /* 0x000000ffff0b4224 */ /* 0x000fe200078e0007 */
[----:B------:R-:W-:-:S02]  /*e560*/  F2FP.BF16.F32.PACK_AB R56, RZ, R56 ;  /* 0x00000038ff38723e */ /* 0x000fc400000010ff */
[----:B------:R-:W-:Y:S02]  /*e570*/  IADD3.X R7, R9, UR4, RZ, P6, !PT ;  /* 0x0000000409077c10 */ /* 0x000fe4000b7fe4ff */
[----:B------:R-:W-:Y:S01]  /*e580*/  @P4 STG.E.U16 desc[UR36][R10.64+0xb0], R118 ;  /* 0x0000b0760a004986 */ /* 0x000fe2000c101524 */
[C---:B------:R-:W-:Y:S02]  /*e590*/  ISETP.GT.AND P4, PT, R0.reuse, 0x1, P1 ;  /* 0x000000010000780c */ /* 0x040fe40000f84270 */
[----:B------:R-:W-:Y:S01]  /*e5a0*/  F2FP.BF16.F32.PACK_AB R57, RZ, R57 ;  /* 0x00000039ff39723e */ /* 0x000fe200000010ff */
[----:B------:R0:W-:Y:S01]  /*e5b0*/  @P2 STG.E.U16 desc[UR36][R4.64+0xb2], R119 ;  /* 0x0000b27704002986 */ /* 0x0001e2000c101524 */
[C---:B------:R-:W-:Y:S02]  /*e5c0*/  ISETP.GT.AND P2, PT, R0.reuse, 0x8, P0 ;  /* 0x000000080000780c */ /* 0x040fe40000744270 */
[----:B------:R-:W-:Y:S01]  /*e5d0*/  F2FP.BF16.F32.PACK_AB R58, RZ, R58 ;  /* 0x0000003aff3a723e */ /* 0x000fe200000010ff */
[----:B------:R-:W-:Y:S01]  /*e5e0*/  @P5 STG.E.U16 desc[UR36][R8.64], R24 ;  /* 0x0000001808005986 */ /* 0x000fe2000c101524 */
[----:B------:R-:W-:-:S02]  /*e5f0*/  ISETP.GT.AND P5, PT, R0, RZ, P1 ;  /* 0x000000ff0000720c */ /* 0x000fc40000fa4270 */
[----:B------:R-:W-:Y:S02]  /*e600*/  F2FP.BF16.F32.PACK_AB R59, RZ, R59 ;  /* 0x0000003bff3b723e */ /* 0x000fe400000010ff */
[----:B------:R-:W-:Y:S02]  /*e610*/  F2FP.BF16.F32.PACK_AB R60, RZ, R60 ;  /* 0x0000003cff3c723e */ /* 0x000fe400000010ff */
[----:B------:R-:W-:Y:S01]  /*e620*/  ISETP.GT.AND P6, PT, R0, 0x49, P1 ;  /* 0x000000490000780c */ /* 0x000fe20000fc4270 */
[----:B0-----:R-:W-:Y:S01]  /*e630*/  @P3 IMAD.MOV.U32 R4, RZ, RZ, R8 ;  /* 0x000000ffff043224 */ /* 0x001fe200078e0008 */
[----:B------:R-:W-:Y:S01]  /*e640*/  F2FP.BF16.F32.PACK_AB R61, RZ, R61 ;  /* 0x0000003dff3d723e */ /* 0x000fe200000010ff */
[----:B------:R-:W-:Y:S01]  /*e650*/  @P3 IMAD.MOV.U32 R5, RZ, RZ, R9 ;  /* 0x000000ffff053224 */ /* 0x000fe200078e0009 */
[----:B------:R-:W-:Y:S02]  /*e660*/  F2FP.BF16.F32.PACK_AB R62, RZ, R62 ;  /* 0x0000003eff3e723e */ /* 0x000fe400000010ff */
[----:B------:R-:W-:-:S02]  /*e670*/  F2FP.BF16.F32.PACK_AB R63, RZ, R63 ;  /* 0x0000003fff3f723e */ /* 0x000fc400000010ff */
[----:B------:R0:W-:Y:S01]  /*e680*/  @P3 STG.E.U16 desc[UR36][R4.64+0x2], R25 ;  /* 0x0000021904003986 */ /* 0x0001e2000c101524 */
[C---:B------:R-:W-:Y:S02]  /*e690*/  ISETP.GT.AND P3, PT, R0.reuse, 0x9, P0 ;  /* 0x000000090000780c */ /* 0x040fe40000764270 */
[----:B------:R-:W-:Y:S01]  /*e6a0*/  F2FP.BF16.F32.PACK_AB R64, RZ, R64 ;  /* 0x00000040ff40723e */ /* 0x000fe200000010ff */
[----:B------:R-:W-:Y:S01]  /*e6b0*/  @P5 STG.E.U16 desc[UR36][R6.64], R26 ;  /* 0x0000001a06005986 */ /* 0x000fe2000c101524 */
[----:B------:R-:W-:Y:S02]  /*e6c0*/  ISETP.GT.AND P5, PT, R0, 0x9, P1 ;  /* 0x000000090000780c */ /* 0x000fe40000fa4270 */
[----:B------:R-:W-:Y:S02]  /*e6d0*/  F2FP.BF16.F32.PACK_AB R65, RZ, R65 ;  /* 0x00000041ff41723e */ /* 0x000fe400000010ff */
[----:B------:R-:W-:Y:S02]  /*e6e0*/  F2FP.BF16.F32.PACK_AB R66, RZ, R66 ;  /* 0x00000042ff42723e */ /* 0x000fe400000010ff */
[----:B------:R-:W-:Y:S01]  /*e6f0*/  F2FP.BF16.F32.PACK_AB R67, RZ, R67 ;  /* 0x00000043ff43723e */ /* 0x000fe200000010ff */
[----:B0-----:R-:W-:Y:S01]  /*e700*/  @P4 IMAD.MOV.U32 R4, RZ, RZ, R6 ;  /* 0x000000ffff044224 */ /* 0x001fe200078e0006 */
[----:B------:R-:W-:Y:S01]  /*e710*/  F2FP.BF16.F32.PACK_AB R68, RZ, R68 ;  /* 0x00000044ff44723e */ /* 0x000fe200000010ff */
[----:B------:R-:W-:Y:S01]  /*e720*/  @P4 IMAD.MOV.U32 R5, RZ, RZ, R7 ;  /* 0x000000ffff054224 */ /* 0x000fe200078e0007 */
[----:B------:R-:W-:-:S02]  /*e730*/  F2FP.BF16.F32.PACK_AB R69, RZ, R69 ;  /* 0x00000045ff45723e */ /* 0x000fc400000010ff */
[----:B------:R-:W-:Y:S02]  /*e740*/  F2FP.BF16.F32.PACK_AB R70, RZ, R70 ;  /* 0x00000046ff46723e */ /* 0x000fe400000010ff */
[----:B------:R0:W-:Y:S01]  /*e750*/  @P4 STG.E.U16 desc[UR36][R4.64+0x2], R27 ;  /* 0x0000021b04004986 */ /* 0x0001e2000c101524 */
[----:B------:R-:W-:Y:S02]  /*e760*/  ISETP.GT.AND P4, PT, R0, 0x8, P1 ;  /* 0x000000080000780c */ /* 0x000fe40000f84270 */
[----:B------:R-:W-:Y:S01]  /*e770*/  F2FP.BF16.F32.PACK_AB R71, RZ, R71 ;  /* 0x00000047ff47723e */ /* 0x000fe200000010ff */
[----:B0-----:R-:W-:Y:S02]  /*e780*/  @P2 IMAD.MOV.U32 R4, RZ, RZ, R8 ;  /* 0x000000ffff042224 */ /* 0x001fe400078e0008 */
[----:B------:R-:W-:-:S05]  /*e790*/  @P2 IMAD.MOV.U32 R5, RZ, RZ, R9 ;  /* 0x000000ffff052224 */ /* 0x000fca00078e0009 */
[----:B------:R0:W-:Y:S01]  /*e7a0*/  @P2 STG.E.U16 desc[UR36][R4.64+0x10], R28 ;  /* 0x0000101c04002986 */ /* 0x0001e2000c101524 */
[----:B------:R-:W-:Y:S02]  /*e7b0*/  ISETP.GT.AND P2, PT, R0, 0x10, P0 ;  /* 0x000000100000780c */ /* 0x000fe40000744270 */
[----:B0-----:R-:W-:Y:S01]  /*e7c0*/  @P3 MOV R4, R8 ;  /* 0x0000000800043202 */ /* 0x001fe20000000f00 */
[----:B------:R-:W-:-:S05]  /*e7d0*/  @P3 IMAD.MOV.U32 R5, RZ, RZ, R9 ;  /* 0x000000ffff053224 */ /* 0x000fca00078e0009 */
[----:B------:R0:W-:Y:S01]  /*e7e0*/  @P3 STG.E.U16 desc[UR36][R4.64+0x12], R29 ;  /* 0x0000121d04003986 */ /* 0x0001e2000c101524 */
[----:B------:R-:W-:Y:S01]  /*e7f0*/  ISETP.GT.AND P3, PT, R0, 0x11, P0 ;  /* 0x000000110000780c */ /* 0x000fe20000764270 */
[----:B0-----:R-:W-:Y:S02]  /*e800*/  @P4 IMAD.MOV.U32 R4, RZ, RZ, R6 ;  /* 0x000000ffff044224 */ /* 0x001fe400078e0006 */
        /* <DEDUP_REMOVED lines=11> */
[----:B0-----:R-:W-:Y:S01]  /*e8c0*/  @P3 IMAD.MOV.U32 R4, RZ, RZ, R8 ;  /* 0x000000ffff043224 */ /* 0x001fe200078e0008 */
[----:B------:R-:W-:-:S05]  /*e8d0*/  @P3 MOV R5, R9 ;  /* 0x0000000900053202 */ /* 0x000fca0000000f00 */
        /* <DEDUP_REMOVED lines=113> */
[C---:B------:R-:W-:Y:S02]  /*eff0*/  ISETP.GT.AND P3, PT, R0.reuse, 0x58, P0 ;  /* 0x000000580000780c */ /* 0x040fe40000764270 */
[----:B------:R-:W-:Y:S01]  /*f000*/  ISETP.GT.AND P0, PT, R0, 0x59, P0 ;  /* 0x000000590000780c */ /* 0x000fe20000704270 */
[----:B0-----:R-:W-:Y:S02]  /*f010*/  @P5 IMAD.MOV.U32 R4, RZ, RZ, R6 ;  /* 0x000000ffff045224 */ /* 0x001fe400078e0006 */
[----:B------:R-:W-:-:S10]  /*f020*/  @P5 IMAD.MOV.U32 R5, RZ, RZ, R7 ;  /* 0x000000ffff055224 */ /* 0x000fd400078e0007 */
[----:B------:R-:W-:Y:S02]  /*f030*/  @P0 IMAD.MOV.U32 R10, RZ, RZ, R8 ;  /* 0x000000ffff0a0224 */ /* 0x000fe400078e0008 */
[----:B------:R-:W-:Y:S01]  /*f040*/  @P0 IMAD.MOV.U32 R11, RZ, RZ, R9 ;  /* 0x000000ffff0b0224 */ /* 0x000fe200078e0009 */
        /* <DEDUP_REMOVED lines=9> */
[C---:B------:R-:W-:Y:S02]  /*f0e0*/  ISETP.GT.AND P4, PT, R0.reuse, 0x58, P1 ;  /* 0x000000580000780c */ /* 0x040fe40000f84270 */
[----:B------:R-:W-:Y:S02]  /*f0f0*/  ISETP.GT.AND P1, PT, R0, 0x59, P1 ;  /* 0x000000590000780c */ /* 0x000fe40000f24270 */
[----:B0-----:R-:W-:Y:S01]  /*f100*/  @P2 MOV R4, R8 ;  /* 0x0000000800042202 */ /* 0x001fe20000000f00 */
[----:B------:R-:W-:-:S05]  /*f110*/  @P2 IMAD.MOV.U32 R5, RZ, RZ, R9 ;  /* 0x000000ffff052224 */ /* 0x000fca00078e0009 */
[----:B------:R0:W-:Y:S02]  /*f120*/  @P2 STG.E.U16 desc[UR36][R4.64+0xa2], R65 ;  /* 0x0000a24104002986 */ /* 0x0001e4000c101524 */
[----:B0-----:R-:W-:Y:S02]  /*f130*/  @P6 IMAD.MOV.U32 R4, RZ, RZ, R6 ;  /* 0x000000ffff046224 */ /* 0x001fe400078e0006 */
[----:B------:R-:W-:-:S05]  /*f140*/  @P6 IMAD.MOV.U32 R5, RZ, RZ, R7 ;  /* 0x000000ffff056224 */ /* 0x000fca00078e0007 */
[----:B------:R0:W-:Y:S02]  /*f150*/  @P6 STG.E.U16 desc[UR36][R4.64+0xa0], R66 ;  /* 0x0000a04204006986 */ /* 0x0001e4000c101524 */
[----:B0-----:R-:W-:Y:S02]  /*f160*/  @P5 IMAD.MOV.U32 R4, RZ, RZ, R6 ;  /* 0x000000ffff045224 */ /* 0x001fe400078e0006 */
[----:B------:R-:W-:-:S05]  /*f170*/  @P5 IMAD.MOV.U32 R5, RZ, RZ, R7 ;  /* 0x000000ffff055224 */ /* 0x000fca00078e0007 */
[----:B------:R0:W-:Y:S04]  /*f180*/  @P5 STG.E.U16 desc[UR36][R4.64+0xa2], R67 ;  /* 0x0000a24304005986 */ /* 0x0001e8000c101524 */
[----:B------:R1:W-:Y:S04]  /*f190*/  @P3 STG.E.U16 desc[UR36][R8.64+0xb0], R68 ;  /* 0x0000b04408003986 */ /* 0x0003e8000c101524 */
[----:B------:R1:W-:Y:S01]  /*f1a0*/  @P0 STG.E.U16 desc[UR36][R10.64+0xb2], R69 ;  /* 0x0000b2450a000986 */ /* 0x0003e2000c101524 */
[----:B0-----:R-:W-:Y:S01]  /*f1b0*/  @P4 IMAD.MOV.U32 R4, RZ, RZ, R6 ;  /* 0x000000ffff044224 */ /* 0x001fe200078e0006 */
[----:B------:R-:W-:-:S05]  /*f1c0*/  @P4 MOV R5, R7 ;  /* 0x0000000700054202 */ /* 0x000fca0000000f00 */
[----:B------:R1:W-:Y:S04]  /*f1d0*/  @P4 STG.E.U16 desc[UR36][R4.64+0xb0], R70 ;  /* 0x0000b04604004986 */ /* 0x0003e8000c101524 */
[----:B------:R1:W-:Y:S02]  /*f1e0*/  @P1 STG.E.U16 desc[UR36][R6.64+0xb2], R71 ;  /* 0x0000b24706001986 */ /* 0x0003e4000c101524 */
.L_x_408:
[----:B------:R-:W-:Y:S05]  /*f1f0*/  BSYNC B0 ;  /* 0x0000000000007941 */ /* 0x000fea0003800000 */
.L_x_32:
[----:B------:R-:W-:Y:S01]  /*f200*/  ULDC UR4, c[0x0][0xc] ;  /* 0x0000030000047ab9 */ /* 0x000fe20000000800 */
[----:B------:R-:W-:Y:S01]  /*f210*/  ULDC UR5, c[0x0][0x10] ;  /* 0x0000040000057ab9 */ /* 0x000fe20000000800 */
[----:B0-----:R-:W0:Y:S01]  /*f220*/  LDC R3, c[0x0][0x14] ;  /* 0x00000500ff037b82 */ /* 0x001e220000000800 */
[----:B------:R-:W-:Y:S01]  /*f230*/  UIMAD.WIDE.U32 UR4, UR4, UR5, URZ ;  /* 0x00000005040472a5 */ /* 0x000fe2000f8e003f */
[----:B------:R-:W-:Y:S01]  /*f240*/  PRMT R0, RZ, 0x7610, R0 ;  /* 0x00007610ff007816 */ /* 0x000fe20000000000 */
[----:B------:R-:W-:Y:S01]  /*f250*/  UMOV UR42, 0xffffffff ;  /* 0xffffffff002a7882 */ /* 0x000fe20000000000 */
[----:B------:R-:W-:-:S03]  /*f260*/  UMOV UR43, 0xffffffff ;  /* 0xffffffff002b7882 */ /* 0x000fc60000000000 */
[----:B0-----:R-:W-:-:S04]  /*f270*/  IMAD.WIDE.U32 R16, R3, UR4, R16 ;  /* 0x0000000403107c25 */ /* 0x001fc8000f8e0010 */
[----:B------:R-:W-:Y:S01]  /*f280*/  IMAD R3, R3, UR5, RZ ;  /* 0x0000000503037c24 */ /* 0x000fe2000f8e02ff */
[----:B------:R-:W-:Y:S02]  /*f290*/  ULDC.64 UR4, c[0x0][0x650] ;  /* 0x0001940000047ab9 */ /* 0x000fe40000000a00 */
[----:B------:R-:W-:Y:S01]  /*f2a0*/  ISETP.GE.U32.AND P0, PT, R16, UR4, PT ;  /* 0x0000000410007c0c */ /* 0x000fe2000bf06070 */
[----:B------:R-:W-:-:S05]  /*f2b0*/  IMAD.IADD R17, R17, 0x1, R3 ;  /* 0x0000000111117824 */ /* 0x000fca00078e0203 */
[----:B------:R-:W-:-:S13]  /*f2c0*/  ISETP.GE.U32.AND.EX P0, PT, R17, UR5, PT, P0 ;  /* 0x0000000511007c0c */ /* 0x000fda000bf06100 */
[----:B------:R-:W-:Y:S05]  /*f2d0*/  @P0 BRA `(.L_x_409) ;  /* 0x0000000400880947 */ /* 0x000fea0003800000 */
[----:B------:R-:W0:Y:S01]  /*f2e0*/  S2UR UR6, SR_CTAID.X ;  /* 0x00000000000679c3 */ /* 0x000e220000002500 */
[----:B------:R-:W-:Y:S01]  /*f2f0*/  ULDC.64 UR12, c[0x0][0x628] ;  /* 0x00018a00000c7ab9 */ /* 0x000fe20000000a00 */
[----:B------:R-:W-:Y:S01]  /*f300*/  ULDC UR4, c[0x0][0x150] ;  /* 0x0000540000047ab9 */ /* 0x000fe20000000800 */
[----:B------:R-:W-:Y:S01]  /*f310*/  ISETP.NE.U32.AND P0, PT, RZ, UR12, PT ;  /* 0x0000000cff007c0c */ /* 0x000fe2000bf05070 */
[----:B------:R-:W-:Y:S01]  /*f320*/  ULDC UR15, c[0x0][0x630] ;  /* 0x00018c00000f7ab9 */ /* 0x000fe20000000800 */
[C---:B------:R-:W-:Y:S01]  /*f330*/  R2UR UR16, R16.reuse ;  /* 0x00000000101072ca */ /* 0x040fe200000e0000 */
[----:B------:R-:W-:Y:S01]  /*f340*/  ULDC UR19, c[0x0][0x154] ;  /* 0x0000550000137ab9 */ /* 0x000fe20000000800 */
[----:B------:R-:W-:Y:S01]  /*f350*/  ISETP.NE.AND.EX P0, PT, RZ, UR13, PT, P0 ;  /* 0x0000000dff007c0c */ /* 0x000fe2000bf05300 */
[----:B------:R-:W1:Y:S01]  /*f360*/  S2UR UR18, SR_CTAID.Y ;  /* 0x00000000001279c3 */ /* 0x000e620000002600 */
[----:B------:R-:W-:Y:S02]  /*f370*/  R2UR UR17, R17 ;  /* 0x00000000111172ca */ /* 0x000fe400000e0000 */
[----:B------:R-:W-:-:S02]  /*f380*/  R2UR UR10, R16 ;  /* 0x00000000100a72ca */ /* 0x000fc400000e0000 */
[----:B------:R-:W-:Y:S02]  /*f390*/  R2UR UR11, R17 ;  /* 0x00000000110b72ca */ /* 0x000fe400000e0000 */
[----:B0-----:R-:W-:-:S05]  /*f3a0*/  I2FP.F32.U32 R0, UR6 ;  /* 0x0000000600007c45 */ /* 0x001fca0008201000 */
[----:B------:R-:W-:-:S04]  /*f3b0*/  FMUL R0, R0, UR4 ;  /* 0x0000000400007c20 */ /* 0x000fc80008400000 */
[----:B------:R0:W0:Y:S01]  /*f3c0*/  F2I.U32.TRUNC.NTZ R3, R0 ;  /* 0x0000000000037305 */ /* 0x000022000020f000 */
[----:B-1----:R-:W-:Y:S05]  /*f3d0*/  @!P0 BRA `(.L_x_410) ;  /* 0x0000000000308947 */ /* 0x002fea0003800000 */
        /* <DEDUP_REMOVED lines=12> */
.L_x_410:
[----:B------:R-:W-:Y:S01]  /*f4a0*/  USHF.R.U64 UR43, UR10, UR15, UR11 ;  /* 0x0000000f0a2b7299 */ /* 0x000fe2000800120b */
[----:B0-----:R-:W-:Y:S01]  /*f4b0*/  I2FP.F32.U32 R0, UR18 ;  /* 0x0000001200007c45 */ /* 0x001fe20008201000 */
[----:B------:R-:W-:Y:S02]  /*f4c0*/  USHF.R.U32.HI UR4, URZ, UR15, UR11 ;  /* 0x0000000f3f047299 */ /* 0x000fe4000801160b */
[----:B------:R-:W-:Y:S02]  /*f4d0*/  UIADD3 UR10, UP0, URZ, -UR43, URZ ;  /* 0x8000002b3f0a7290 */ /* 0x000fe4000ff1e03f */
[----:B------:R-:W-:Y:S01]  /*f4e0*/  FMUL R0, R0, UR19 ;  /* 0x0000001300007c20 */ /* 0x000fe20008400000 */
[----:B------:R-:W-:Y:S01]  /*f4f0*/  ULDC.64 UR12, c[0x0][0x620] ;  /* 0x00018800000c7ab9 */ /* 0x000fe20000000a00 */
[----:B------:R-:W-:Y:S01]  /*f500*/  UIADD3.X UR4, URZ, ~UR4, URZ, UP0, !UPT ;  /* 0x800000043f047290 */ /* 0x000fe200087fe43f */
[----:B------:R-:W-:Y:S01]  /*f510*/  UMOV UR8, UR16 ;  /* 0x0000001000087c82 */ /* 0x000fe20008000000 */
[----:B------:R-:W-:-:S02]  /*f520*/  UMOV UR9, UR17 ;  /* 0x0000001100097c82 */ /* 0x000fc40008000000 */
[----:B------:R-:W-:Y:S01]  /*f530*/  UIMAD UR4, UR4, UR12, URZ ;  /* 0x0000000c040472a4 */ /* 0x000fe2000f8e023f */
[----:B------:R-:W0:Y:S01]  /*f540*/  F2I.U32.TRUNC.NTZ R0, R0 ;  /* 0x0000000000007305 */ /* 0x000e22000020f000 */
[----:B------:R-:W-:Y:S01]  /*f550*/  UIMAD.WIDE.U32 UR8, UR10, UR12, UR8 ;  /* 0x0000000c0a0872a5 */ /* 0x000fe2000f8e0008 */
[----:B------:R-:W-:Y:S01]  /*f560*/  R2UR UR12, R3 ;  /* 0x00000000030c72ca */ /* 0x000fe200000e0000 */
[----:B------:R-:W-:Y:S01]  /*f570*/  UIMAD UR10, UR10, UR13, UR4 ;  /* 0x0000000d0a0a72a4 */ /* 0x000fe2000f8e0204 */
[----:B------:R-:W-:Y:S01]  /*f580*/  ULDC UR11, c[0x0][0x618] ;  /* 0x00018600000b7ab9 */ /* 0x000fe20000000800 */
[----:B------:R-:W-:Y:S02]  /*f590*/  ULDC UR21, c[0x0][0x658] ;  /* 0x0001960000157ab9 */ /* 0x000fe40000000800 */
[----:B------:R-:W-:Y:S01]  /*f5a0*/  UIADD3 UR9, UR9, UR10, URZ ;  /* 0x0000000a09097290 */ /* 0x000fe2000fffe03f */
[----:B------:R-:W-:Y:S01]  /*f5b0*/  UMOV UR15, 0xffffffff ;  /* 0xffffffff000f7882 */ /* 0x000fe20000000000 */
[----:B------:R-:W-:Y:S01]  /*f5c0*/  ULDC.64 UR4, c[0x0][0x640] ;  /* 0x0001900000047ab9 */ /* 0x000fe20000000a00 */
[----:B------:R-:W-:Y:S01]  /*f5d0*/  USHF.L.U32 UR15, UR15, UR21, URZ ;  /* 0x000000150f0f7299 */ /* 0x000fe2000800063f */
[----:B------:R-:W-:Y:S01]  /*f5e0*/  ISETP.NE.U32.AND P0, PT, RZ, UR4, PT ;  /* 0x00000004ff007c0c */ /* 0x000fe2000bf05070 */
[----:B------:R-:W-:-:S02]  /*f5f0*/  USHF.R.U64 UR16, UR8, UR11, UR9 ;  /* 0x0000000b08107299 */ /* 0x000fc40008001209 */
[----:B------:R-:W-:Y:S01]  /*f600*/  USHF.R.U32.HI UR8, URZ, UR11, UR9 ;  /* 0x0000000b3f087299 */ /* 0x000fe20008011609 */
[----:B0-----:R-:W-:Y:S01]  /*f610*/  R2UR UR14, R0 ;  /* 0x00000000000e72ca */ /* 0x001fe200000e0000 */
[----:B------:R-:W-:Y:S01]  /*f620*/  ULDC UR17, c[0x0][0x608] ;  /* 0x0001820000117ab9 */ /* 0x000fe20000000800 */
[----:B------:R-:W-:Y:S01]  /*f630*/  ULOP3.LUT UR41, URZ, UR15, URZ, 0x33, !UPT ;  /* 0x0000000f3f297292 */ /* 0x000fe2000f8e333f */
[----:B------:R-:W-:Y:S01]  /*f640*/  ISETP.NE.AND.EX P0, PT, RZ, UR5, PT, P0 ;  /* 0x00000005ff007c0c */ /* 0x000fe2000bf05300 */
[----:B------:R-:W-:Y:S02]  /*f650*/  USHF.R.U64 UR15, UR16, UR17, UR8 ;  /* 0x00000011100f7299 */ /* 0x000fe40008001208 */
[----:B------:R-:W-:Y:S02]  /*f660*/  USHF.R.U32.HI UR8, URZ, UR17, UR8 ;  /* 0x000000113f087299 */ /* 0x000fe40008011608 */
[----:B------:R-:W-:Y:S02]  /*f670*/  UIADD3 UR12, -UR12, URZ, URZ ;  /* 0x0000003f0c0c7290 */ /* 0x000fe4000fffe13f */
[----:B------:R-:W-:Y:S01]  /*f680*/  USHF.R.U64 UR17, UR15, UR21, UR8 ;  /* 0x000000150f117299 */ /* 0x000fe20008001208 */
[----:B------:R-:W-:Y:S01]  /*f690*/  UMOV UR19, 0x1 ;  /* 0x0000000100137882 */ /* 0x000fe20000000000 */
[----:B------:R-:W-:Y:S01]  /*f6a0*/  ULDC UR13, c[0x0][0x144] ;  /* 0x00005100000d7ab9 */ /* 0x000fe20000000800 */
[----:B------:R-:W-:Y:S01]  /*f6b0*/  ULDC UR7, c[0x0][0x600] ;  /* 0x0001800000077ab9 */ /* 0x000fe20000000800 */
[----:B------:R-:W-:-:S02]  /*f6c0*/  USHF.L.U32 UR24, UR19, UR21, URZ ;  /* 0x0000001513187299 */ /* 0x000fc4000800063f */
[----:B------:R-:W-:Y:S02]  /*f6d0*/  USHF.R.U32.HI UR8, URZ, UR21, UR8 ;  /* 0x000000153f087299 */ /* 0x000fe40008011608 */
[----:B------:R-:W-:Y:S02]  /*f6e0*/  UIMAD UR21, UR13, UR12, UR6 ;  /* 0x0000000c0d1572a4 */ /* 0x000fe4000f8e0206 */
[----:B------:R-:W-:Y:S02]  /*f6f0*/  UIADD3 UR20, UR7, -0x1, URZ ;  /* 0xffffffff07147890 */ /* 0x000fe4000fffe03f */
[----:B------:R-:W-:Y:S01]  /*f700*/  UIADD3 UR19, -UR14, URZ, URZ ;  /* 0x0000003f0e137290 */ /* 0x000fe2000fffe13f */
[----:B------:R-:W-:Y:S01]  /*f710*/  ULDC UR25, c[0x0][0x148] ;  /* 0x0000520000197ab9 */ /* 0x000fe20000000800 */
[----:B------:R-:W-:Y:S01]  /*f720*/  ULDC UR22, c[0x0][0x648] ;  /* 0x0001920000167ab9 */ /* 0x000fe20000000800 */
[----:B------:R-:W-:Y:S01]  /*f730*/  ULDC UR23, c[0x0][0x638] ;  /* 0x00018e0000177ab9 */ /* 0x000fe20000000800 */
        /* <DEDUP_REMOVED lines=14> */
.L_x_411:
[----:B------:R-:W-:Y:S01]  /*f820*/  UISETP.NE.AND UP0, UPT, UR46, URZ, UPT ;  /* 0x0000003f2e00728c */ /* 0x000fe2000bf05270 */
[----:B------:R-:W-:Y:S01]  /*f830*/  IMAD.MOV.U32 R0, RZ, RZ, 0x1 ;  /* 0x00000001ff007424 */ /* 0x000fe200078e00ff */
[----:B------:R-:W-:Y:S02]  /*f840*/  USHF.R.U64 UR4, UR6, UR22, UR8 ;  /* 0x0000001606047299 */ /* 0x000fe40008001208 */
[----:B------:R-:W-:Y:S02]  /*f850*/  ULOP3.LUT UR41, UR15, UR41, URZ, 0xc0, !UPT ;  /* 0x000000290f297292 */ /* 0x000fe4000f8ec03f */
[----:B------:R-:W-:Y:S02]  /*f860*/  UIADD3 UR5, -UR4, URZ, URZ ;  /* 0x0000003f04057290 */ /* 0x000fe4000fffe13f */
[----:B------:R-:W-:Y:S02]  /*f870*/  UIMAD UR41, UR24, UR4, UR41 ;  /* 0x00000004182972a4 */ /* 0x000fe4000f8e0229 */
[----:B------:R-:W-:-:S02]  /*f880*/  ULOP3.LUT UR16, UR16, UR20, URZ, 0xc0, !UPT ;  /* 0x0000001410107292 */ /* 0x000fc4000f8ec03f */
[----:B------:R-:W-:Y:S02]  /*f890*/  @UP0 UIMAD UR21, UR25, UR19, UR18 ;  /* 0x00000013191502a4 */ /* 0x000fe4000f8e0212 */
[----:B------:R-:W-:-:S03]  /*f8a0*/  UIMAD UR4, UR5, UR23, UR17 ;  /* 0x00000017050472a4 */ /* 0x000fc6000f8e0211 */
[----:B------:R-:W-:Y:S01]  /*f8b0*/  ULDC UR5, c[0x0][0x610] ;  /* 0x0001840000057ab9 */ /* 0x000fe20000000800 */
[----:B------:R-:W-:Y:S02]  /*f8c0*/  UIMAD UR4, UR4, UR7, UR16 ;  /* 0x00000007040472a4 */ /* 0x000fe4000f8e0210 */
[----:B------:R-:W-:-:S04]  /*f8d0*/  UIMAD UR41, UR41, UR5, UR21 ;  /* 0x00000005292972a4 */ /* 0x000fc8000f8e0215 */
[----:B------:R-:W-:Y:S02]  /*f8e0*/  USEL UR42, UR4, UR41, !UP0 ;  /* 0x00000029042a7287 */ /* 0x000fe4000c000000 */
[----:B------:R-:W-:-:S12]  /*f8f0*/  USEL UR41, UR41, UR4, !UP0 ;  /* 0x0000000429297287 */ /* 0x000fd8000c000000 */
.L_x_409:
[----:B------:R-:W-:-:S13]  /*f900*/  LOP3.LUT P0, RZ, R0, 0xff, RZ, 0xc0, !PT ;  /* 0x000000ff00ff7812 */ /* 0x000fda000780c0ff */
[----:B------:R-:W-:Y:S05]  /*f910*/  @P0 BRA `(.L_x_412) ;  /* 0xffffff18009c0947 */ /* 0x000fea000383ffff */
[----:B------:R-:W-:Y:S05]  /*f920*/  EXIT ;  /* 0x000000000000794d */ /* 0x000fea0003800000 */
.L_x_7:
[----:B------:R-:W-:Y:S01]  /*f930*/  ULDC.64 UR4, c[0x0][0x650] ;  /* 0x0001940000047ab9 */ /* 0x000fe20000000a00 */
[----:B------:R-:W-:Y:S01]  /*f940*/  PRMT R0, RZ, 0x7610, R0 ;  /* 0x00007610ff007816 */ /* 0x000fe20000000000 */
[----:B------:R-:W-:Y:S01]  /*f950*/  IMAD.MOV.U32 R4, RZ, RZ, -0x1 ;  /* 0xffffffffff047424 */ /* 0x000fe200078e00ff */
[----:B------:R-:W-:Y:S01]  /*f960*/  ISETP.GE.U32.AND P0, PT, R16, UR4, PT ;  /* 0x0000000410007c0c */ /* 0x000fe2000bf06070 */
[----:B------:R-:W-:Y:S02]  /*f970*/  IMAD.MOV.U32 R5, RZ, RZ, -0x1 ;  /* 0xffffffffff057424 */ /* 0x000fe400078e00ff */
[----:B------:R-:W-:Y:S01]  /*f980*/  IMAD.MOV.U32 R8, RZ, RZ, -0x1 ;  /* 0xffffffffff087424 */ /* 0x000fe200078e00ff */
        /* <DEDUP_REMOVED lines=22> */
.L_x_414:
[----:B------:R-:W-:Y:S01]  /*faf0*/  USHF.R.U64 UR4, UR14, UR19, UR15 ;  /* 0x000000130e047299 */ /* 0x000fe2000800120f */
[----:B------:R-:W-:Y:S01]  /*fb00*/  R2UR UR7, R17 ;  /* 0x00000000110772ca */ /* 0x000fe200000e0000 */
[----:B------:R-:W-:Y:S02]  /*fb10*/  USHF.R.U32.HI UR5, URZ, UR19, UR15 ;  /* 0x000000133f057299 */ /* 0x000fe4000801160f */
[----:B------:R-:W-:Y:S01]  /*fb20*/  UIADD3 UR13, UP0, URZ, -UR4, URZ ;  /* 0x800000043f0d7290 */ /* 0x000fe2000ff1e03f */
[----:B------:R-:W-:Y:S01]  /*fb30*/  ULDC.64 UR14, c[0x0][0x620] ;  /* 0x00018800000e7ab9 */ /* 0x000fe20000000a00 */
[----:B------:R-:W-:Y:S02]  /*fb40*/  UMOV UR6, UR20 ;  /* 0x0000001400067c82 */ /* 0x000fe40008000000 */
[----:B------:R-:W-:Y:S02]  /*fb50*/  UIADD3.X UR5, URZ, ~UR5, URZ, UP0, !UPT ;  /* 0x800000053f057290 */ /* 0x000fe400087fe43f */
[----:B------:R-:W-:-:S02]  /*fb60*/  UISETP.NE.AND UP1, UPT, UR46, URZ, UPT ;  /* 0x0000003f2e00728c */ /* 0x000fc4000bf25270 */
[----:B------:R-:W-:Y:S02]  /*fb70*/  UIMAD UR5, UR5, UR14, URZ ;  /* 0x0000000e050572a4 */ /* 0x000fe4000f8e023f */
[----:B------:R-:W-:Y:S02]  /*fb80*/  UIMAD.WIDE.U32 UR6, UR13, UR14, UR6 ;  /* 0x0000000e0d0672a5 */ /* 0x000fe4000f8e0006 */
[----:B------:R-:W-:Y:S01]  /*fb90*/  UIMAD UR5, UR13, UR15, UR5 ;  /* 0x0000000f0d0572a4 */ /* 0x000fe2000f8e0205 */
[----:B------:R-:W-:Y:S02]  /*fba0*/  ULDC UR14, c[0x0][0x608] ;  /* 0x00018200000e7ab9 */ /* 0x000fe40000000800 */
[----:B------:R-:W-:Y:S01]  /*fbb0*/  ULDC UR13, c[0x0][0x618] ;  /* 0x00018600000d7ab9 */ /* 0x000fe20000000800 */
[----:B------:R-:W-:Y:S01]  /*fbc0*/  UIADD3 UR5, UR7, UR5, URZ ;  /* 0x0000000507057290 */ /* 0x000fe2000fffe03f */
[----:B------:R-:W-:Y:S01]  /*fbd0*/  ULDC UR22, c[0x0][0x658] ;  /* 0x0001960000167ab9 */ /* 0x000fe20000000800 */
[----:B------:R-:W-:-:S02]  /*fbe0*/  @UP1 UIMAD UR8, UR11, UR12, UR10 ;  /* 0x0000000c0b0812a4 */ /* 0x000fc4000f8e020a */
[----:B------:R-:W-:Y:S02]  /*fbf0*/  USHF.R.U64 UR17, UR6, UR13, UR5 ;  /* 0x0000000d06117299 */ /* 0x000fe40008001205 */
[----:B------:R-:W-:Y:S01]  /*fc00*/  USHF.R.U32.HI UR5, URZ, UR13, UR5 ;  /* 0x0000000d3f057299 */ /* 0x000fe20008011605 */
[----:B------:R-:W-:Y:S01]  /*fc10*/  ULDC.64 UR6, c[0x0][0x640] ;  /* 0x0001900000067ab9 */ /* 0x000fe20000000a00 */
[----:B------:R-:W-:Y:S01]  /*fc20*/  UMOV UR10, 0xffffffff ;  /* 0xffffffff000a7882 */ /* 0x000fe20000000000 */
[----:B------:R-:W-:Y:S01]  /*fc30*/  ISETP.NE.U32.AND P0, PT, RZ, UR6, PT ;  /* 0x00000006ff007c0c */ /* 0x000fe2000bf05070 */
[----:B------:R-:W-:Y:S02]  /*fc40*/  USHF.R.U64 UR18, UR17, UR14, UR5 ;  /* 0x0000000e11127299 */ /* 0x000fe40008001205 */
[----:B------:R-:W-:Y:S01]  /*fc50*/  USHF.R.U32.HI UR5, URZ, UR14, UR5 ;  /* 0x0000000e3f057299 */ /* 0x000fe20008011605 */
[----:B------:R-:W-:Y:S01]  /*fc60*/  ISETP.NE.AND.EX P0, PT, RZ, UR7, PT, P0 ;  /* 0x00000007ff007c0c */ /* 0x000fe2000bf05300 */
[----:B------:R-:W-:-:S02]  /*fc70*/  USHF.L.U32 UR11, UR10, UR22, URZ ;  /* 0x000000160a0b7299 */ /* 0x000fc4000800063f */
[----:B------:R-:W-:Y:S01]  /*fc80*/  USHF.R.U64 UR19, UR18, UR22, UR5 ;  /* 0x0000001612137299 */ /* 0x000fe20008001205 */
[----:B------:R-:W-:Y:S01]  /*fc90*/  ULDC UR20, c[0x0][0x600] ;  /* 0x0001800000147ab9 */ /* 0x000fe20000000800 */
[----:B------:R-:W-:Y:S02]  /*fca0*/  USHF.R.U32.HI UR10, URZ, UR22, UR5 ;  /* 0x000000163f0a7299 */ /* 0x000fe40008011605 */
[----:B------:R-:W-:Y:S02]  /*fcb0*/  UIADD3 UR21, UR20, -0x1, URZ ;  /* 0xffffffff14157890 */ /* 0x000fe4000fffe03f */
[----:B------:R-:W-:Y:S01]  /*fcc0*/  ULOP3.LUT UR26, URZ, UR11, URZ, 0x33, !UPT ;  /* 0x0000000b3f1a7292 */ /* 0x000fe2000f8e333f */
        /* <DEDUP_REMOVED lines=17> */
.L_x_415:
[----:B------:R-:W-:Y:S01]  /*fde0*/  USHF.R.U64 UR6, UR5, UR23, UR10 ;  /* 0x0000001705067299 */ /* 0x000fe2000800120a */
[----:B------:R-:W-:Y:S01]  /*fdf0*/  IMAD.MOV.U32 R0, RZ, RZ, 0x1 ;  /* 0x00000001ff007424 */ /* 0x000fe200078e00ff */
[----:B------:R-:W-:Y:S01]  /*fe00*/  USHF.L.U32 UR25, UR25, UR22, URZ ;  /* 0x0000001619197299 */ /* 0x000fe2000800063f */
[----:B------:R-:W-:Y:S01]  /*fe10*/  IMAD.U32 R8, RZ, RZ, UR4 ;  /* 0x00000004ff087e24 */ /* 0x000fe2000f8e00ff */
[----:B------:R-:W-:Y:S02]  /*fe20*/  ULOP3.LUT UR5, UR18, UR26, URZ, 0xc0, !UPT ;  /* 0x0000001a12057292 */ /* 0x000fe4000f8ec03f */
[----:B------:R-:W-:Y:S02]  /*fe30*/  UIADD3 UR7, -UR6, URZ, URZ ;  /* 0x0000003f06077290 */ /* 0x000fe4000fffe13f */
[----:B------:R-:W-:Y:S02]  /*fe40*/  UIMAD UR6, UR25, UR6, UR5 ;  /* 0x00000006190672a4 */ /* 0x000fe4000f8e0205 */
[----:B------:R-:W-:-:S02]  /*fe50*/  ULOP3.LUT UR17, UR17, UR21, URZ, 0xc0, !UPT ;  /* 0x0000001511117292 */ /* 0x000fc4000f8ec03f */
[----:B------:R-:W-:Y:S02]  /*fe60*/  UIMAD UR5, UR7, UR24, UR19 ;  /* 0x00000018070572a4 */ /* 0x000fe4000f8e0213 */
[----:B------:R-:W-:Y:S01]  /*fe70*/  UISETP.NE.AND UP0, UPT, UR46, URZ, UPT ;  /* 0x0000003f2e00728c */ /* 0x000fe2000bf05270 */
[----:B------:R-:W-:Y:S01]  /*fe80*/  ULDC UR7, c[0x0][0x610] ;  /* 0x0001840000077ab9 */ /* 0x000fe20000000800 */
[----:B------:R-:W-:Y:S02]  /*fe90*/  UIMAD UR5, UR5, UR20, UR17 ;  /* 0x00000014050572a4 */ /* 0x000fe4000f8e0211 */
[----:B------:R-:W-:-:S04]  /*fea0*/  UIMAD UR8, UR6, UR7, UR8 ;  /* 0x00000007060872a4 */ /* 0x000fc8000f8e0208 */
[----:B------:R-:W-:Y:S02]  /*feb0*/  USEL UR6, UR5, UR8, !UP0 ;  /* 0x0000000805067287 */ /* 0x000fe4000c000000 */
[----:B------:R-:W-:-:S04]  /*fec0*/  USEL UR8, UR8, UR5, !UP0 ;  /* 0x0000000508087287 */ /* 0x000fc8000c000000 */
[----:B------:R-:W-:Y:S02]  /*fed0*/  IMAD.U32 R5, RZ, RZ, UR6 ;  /* 0x00000006ff057e24 */ /* 0x000fe4000f8e00ff */
[----:B------:R-:W-:-:S07]  /*fee0*/  MOV R4, UR8 ;  /* 0x0000000800047c02 */ /* 0x000fce0008000f00 */
.L_x_413:
[----:B------:R-:W-:-:S08]  /*fef0*/  NOP ;  /* 0x0000000000007918 */ /* 0x000fd00000000000 */
[----:B------:R-:W0:-:S00]  /*ff00*/  USETMAXREG.DEALLOC.CTAPOOL 0x28 ;  /* 0x00000028000079c8 */ /* 0x000e0000080e0500 */
[----:B------:R-:W-:-:S13]  /*ff10*/  ISETP.NE.AND P0, PT, RZ, UR9, PT ;  /* 0x00000009ff007c0c */ /* 0x000fda000bf05270 */
[----:B------:R-:W-:Y:S05]  /*ff20*/  @P0 EXIT ;  /* 0x000000000000094d */ /* 0x000fea0003800000 */
[----:B0-----:R-:W-:Y:S01]  /*ff30*/  LOP3.LUT P0, RZ, R0, 0xff, RZ, 0xc0, !PT ;  /* 0x000000ff00ff7812 */ /* 0x001fe2000780c0ff */
[----:B------:R-:W-:Y:S02]  /*ff40*/  IMAD.MOV.U32 R3, RZ, RZ, 0x1 ;  /* 0x00000001ff037424 */ /* 0x000fe400078e00ff */
[----:B------:R-:W-:-:S10]  /*ff50*/  IMAD.MOV.U32 R11, RZ, RZ, RZ ;  /* 0x000000ffff0b7224 */ /* 0x000fd400078e00ff */
[----:B------:R-:W-:Y:S05]  /*ff60*/  @!P0 BRA `(.L_x_416) ;  /* 0x0000000c00548947 */ /* 0x000fea0003800000 */
[----:B------:R-:W0:Y:S01]  /*ff70*/  S2R R0, SR_CgaCtaId ;  /* 0x0000000000007919 */ /* 0x000e220000008800 */
[----:B------:R-:W-:Y:S01]  /*ff80*/  ULDC UR4, c[0x0][0x28c] ;  /* 0x0000a30000047ab9 */ /* 0x000fe20000000800 */
[----:B------:R-:W-:Y:S01]  /*ff90*/  ULDC UR5, c[0x0][0x600] ;  /* 0x0001800000057ab9 */ /* 0x000fe20000000800 */
[----:B------:R-:W-:Y:S01]  /*ffa0*/  UIADD3 UR9, UR4, 0x1f, URZ ;  /* 0x0000001f04097890 */ /* 0x000fe2000fffe03f */
[----:B------:R-:W-:Y:S01]  /*ffb0*/  BSSY B0, `(.L_x_416) ;  /* 0x00000d0000007945 */ /* 0x000fe20003800000 */
[----:B------:R-:W-:Y:S01]  /*ffc0*/  ULDC UR7, c[0x0][0x658] ;  /* 0x0001960000077ab9 */ /* 0x000fe20000000800 */
[----:B------:R-:W-:Y:S01]  /*ffd0*/  UMOV UR10, 0x1 ;  /* 0x00000001000a7882 */ /* 0x000fe20000000000 */
[----:B------:R-:W-:Y:S01]  /*ffe0*/  UIADD3 UR4, UR5, -0x1, URZ ;  /* 0xffffffff05047890 */ /* 0x000fe2000fffe03f */
[----:B------:R-:W-:Y:S01]  /*fff0*/  IMAD.MOV.U32 R10, RZ, RZ, 0x1 ;  /* 0x00000001ff0a7424 */ /* 0x000fe200078e00ff */
[----:B------:R-:W-:Y:S01]  /*10000*/  UMOV UR8, 0xffffffff ;  /* 0xffffffff00087882 */ /* 0x000fe20000000000 */
[----:B------:R-:W-:Y:S01]  /*10010*/  USHF.L.U32 UR5, UR10, UR7, URZ ;  /* 0x000000070a057299 */ /* 0x000fe2000800063f */
[----:B------:R-:W-:Y:S01]  /*10020*/  IMAD.MOV.U32 R3, RZ, RZ, 0x1 ;  /* 0x00000001ff037424 */ /* 0x000fe200078e00ff */
[----:B------:R-:W-:Y:S01]  /*10030*/  USHF.R.S32.HI UR10, URZ, 0x1f, UR9 ;  /* 0x0000001f3f0a7899 */ /* 0x000fe20008011409 */
[----:B------:R-:W-:Y:S01]  /*10040*/  IMAD.MOV.U32 R11, RZ, RZ, RZ ;  /* 0x000000ffff0b7224 */ /* 0x000fe200078e00ff */
[----:B------:R-:W-:Y:S01]  /*10050*/  ULDC UR6, c[0x0][0xc] ;  /* 0x0000030000067ab9 */ /* 0x000fe20000000800 */
[----:B------:R-:W-:-:S02]  /*10060*/  USHF.L.U32 UR11, UR8, UR7, URZ ;  /* 0x00000007080b7299 */ /* 0x000fc4000800063f */
[----:B------:R-:W-:Y:S01]  /*10070*/  ULEA.HI UR10, UR10, UR9, URZ, 0x5 ;  /* 0x000000090a0a7291 */ /* 0x000fe2000f8f283f */
[----:B------:R-:W-:Y:S01]  /*10080*/  ULDC UR7, c[0x0][0x10] ;  /* 0x0000040000077ab9 */ /* 0x000fe20000000800 */
[----:B------:R-:W-:Y:S01]  /*10090*/  ULDC UR8, c[0x0][0x14] ;  /* 0x0000050000087ab9 */ /* 0x000fe20000000800 */
[----:B------:R-:W-:Y:S02]  /*100a0*/  UIMAD.WIDE.U32 UR6, UR6, UR7, URZ ;  /* 0x00000007060672a5 */ /* 0x000fe4000f8e003f */
[----:B------:R-:W-:Y:S02]  /*100b0*/  USHF.R.S32.HI UR18, URZ, 0x5, UR10 ;  /* 0x000000053f127899 */ /* 0x000fe4000801140a */
[----:B------:R-:W-:Y:S02]  /*100c0*/  UIMAD.WIDE.U32 UR22, UR6, UR8, URZ ;  /* 0x00000008061672a5 */ /* 0x000fe4000f8e003f */
[----:B------:R-:W-:Y:S02]  /*100d0*/  UIMAD UR13, UR7, UR8, URZ ;  /* 0x00000008070d72a4 */ /* 0x000fe4000f8e023f */
[----:B------:R-:W-:-:S02]  /*100e0*/  ULOP3.LUT UR21, UR40, 0x2, URZ, 0xfc, !UPT ;  /* 0x0000000228157892 */ /* 0x000fc4000f8efc3f */
[----:B------:R-:W-:Y:S01]  /*100f0*/  ULOP3.LUT UR19, URZ, UR11, URZ, 0x33, !UPT ;  /* 0x0000000b3f137292 */ /* 0x000fe2000f8e333f */
[----:B0-----:R-:W-:Y:S01]  /*10100*/  LOP3.LUT R0, R0, 0x1, RZ, 0xc0, !PT ;  /* 0x0000000100007812 */ /* 0x001fe200078ec0ff */
[----:B------:R-:W-:Y:S02]  /*10110*/  UIADD3 UR13, UR23, UR13, URZ ;  /* 0x0000000d170d7290 */ /* 0x000fe4000fffe03f */
[----:B------:R-:W-:Y:S01]  /*10120*/  UIADD3 UR26, UR18, 0x1, URZ ;  /* 0x00000001121a7890 */ /* 0x000fe2000fffe03f */
[----:B------:R-:W-:-:S11]  /*10130*/  ULDC.64 UR24, c[0x0][0x198] ;  /* 0x0000660000187ab9 */ /* 0x000fd60000000a00 */
.L_x_427:
[----:B------:R-:W-:-:S03]  /*10140*/  UMOV UR6, 0xffffffff ;  /* 0xffffffff00067882 */ /* 0x000fc60000000000 */
[----:B------:R-:W-:Y:S05]  /*10150*/  BRA.DIV UR6, `(.L_x_417) ;  /* 0x0000000e06ec7947 */ /* 0x000fea000b800000 */
[----:B------:R-:W-:-:S13]  /*10160*/  ELECT P6, URZ, PT ;  /* 0x00000000003f782f */ /* 0x000fda00038c0000 */
.L_x_439:
[----:B------:R-:W0:Y:S01]  /*10170*/  LDC R6, c[0x0][0x28c] ;  /* 0x0000a300ff067b82 */ /* 0x000e220000000800 */
[----:B------:R-:W-:Y:S01]  /*10180*/  BSSY B1, `(.L_x_418) ;  /* 0x000003b000017945 */ /* 0x000fe20003800000 */
[----:B0-----:R-:W-:-:S13]  /*10190*/  ISETP.LT.OR P6, PT, R6, 0x1, !P6 ;  /* 0x000000010600780c */ /* 0x001fda00077c1670 */
[----:B------:R-:W-:Y:S05]  /*101a0*/  @P6 BRA `(.L_x_419) ;  /* 0x0000000000e06947 */ /* 0x000fea0003800000 */
[----:B------:R-:W-:Y:S01]  /*101b0*/  IMAD R6, R5, 0x2, R0 ;  /* 0x0000000205067824 */ /* 0x000fe200078e0200 */
[----:B------:R-:W-:Y:S01]  /*101c0*/  MOV R18, UR26 ;  /* 0x0000001a00127c02 */ /* 0x000fe20008000f00 */
[----:B------:R-:W-:Y:S02]  /*101d0*/  IMAD.SHL.U32 R12, R4, 0x200, RZ ;  /* 0x00000200040c7824 */ /* 0x000fe400078e00ff */
[----:B------:R-:W-:Y:S02]  /*101e0*/  IMAD.MOV.U32 R15, RZ, RZ, RZ ;  /* 0x000000ffff0f7224 */ /* 0x000fe400078e00ff */
[----:B------:R-:W-:Y:S02]  /*101f0*/  IMAD.MOV.U32 R4, RZ, RZ, R3 ;  /* 0x000000ffff047224 */ /* 0x000fe400078e0003 */
[----:B------:R-:W-:Y:S02]  /*10200*/  IMAD.MOV.U32 R5, RZ, RZ, R11 ;  /* 0x000000ffff057224 */ /* 0x000fe400078e000b */
[----:B------:R-:W-:-:S07]  /*10210*/  IMAD R9, R6, 0x30, RZ ;  /* 0x0000003006097824 */ /* 0x000fce00078e02ff */
.L_x_422:
[----:B------:R-:W0:Y:S01]  /*10220*/  S2R R7, SR_CgaCtaId ;  /* 0x0000000000077919 */ /* 0x000e220000008800 */
[----:B------:R-:W-:Y:S02]  /*10230*/  MOV R6, 0x400 ;  /* 0x0000040000067802 */ /* 0x000fe40000000f00 */
[----:B------:R-:W-:Y:S02]  /*10240*/  LOP3.LUT P1, RZ, R2, 0x7f, RZ, 0xc0, !PT ;  /* 0x0000007f02ff7812 */ /* 0x000fe4000782c0ff */
[----:B0-----:R-:W-:Y:S02]  /*10250*/  LEA R14, R7, R6, 0x18 ;  /* 0x00000006070e7211 */ /* 0x001fe400078ec0ff */
[----:B------:R-:W-:-:S09]  /*10260*/  SHF.L.U32 R6, R4, 0x1f, RZ ;  /* 0x0000001f04067819 */ /* 0x000fd200000006ff */
[----:B------:R-:W0:Y:S01]  /*10270*/  @!P1 LDC R7, c[0x0][0x500] ;  /* 0x00014000ff079b82 */ /* 0x000e220000000800 */
[----:B------:R-:W-:-:S04]  /*10280*/  IMAD R13, R5, 0x8, R14 ;  /* 0x00000008050d7824 */ /* 0x000fc800078e020e */
[----:B------:R-:W1:Y:S02]  /*10290*/  SYNCS.PHASECHK.TRANS64.TRYWAIT P0, [R13+URZ+0x28], R6 ;  /* 0x000028060d0075a7 */ /* 0x000e64000800017f */
[----:B-1----:R-:W-:Y:S05]  /*102a0*/  @!P0 BRA `(.L_x_420) ;  /* 0x0000000c00b88947 */ /* 0x002fea0003800000 */
.L_x_440:
[----:B------:R-:W-:Y:S01]  /*102b0*/  UPRMT UR6, UR21, 0x9910, URZ ;  /* 0x0000991015067896 */ /* 0x000fe2000800003f */
[----:B0-----:R0:W-:Y:S03]  /*102c0*/  @!P1 SYNCS.ARRIVE.TRANS64 RZ, [R13+URZ], R7 ;  /* 0x000000070dff99a7 */ /* 0x0011e6000800003f */
[----:B------:R-:W-:-:S06]  /*102d0*/  UISETP.NE.AND UP0, UPT, UR6, 0x2, UPT ;  /* 0x000000020600788c */ /* 0x000fcc000bf05270 */
[----:B------:R-:W-:-:S13]  /*102e0*/  PLOP3.LUT P0, PT, PT, PT, UP0, 0x80, 0x0 ;  /* 0x000000000000781c */ /* 0x000fda0003f0f008 */
[----:B0-----:R-:W-:Y:S05]  /*102f0*/  @P0 BRA `(.L_x_421) ;  /* 0x0000000000040947 */ /* 0x001fea0003800000 */
[----:B------:R-:W-:Y:S01]  /*10300*/  BPT.TRAP 0x1 ;  /* 0x000000040000795c */ /* 0x000fe20000300000 */
.L_x_421:
[----:B-1----:R-:W-:Y:S01]  /*10310*/  IMAD R6, R5, 0x2, R0 ;  /* 0x0000000205067824 */ /* 0x002fe200078e0200 */
[----:B------:R-:W-:Y:S01]  /*10320*/  R2UR UR9, R13 ;  /* 0x000000000d0972ca */ /* 0x000fe200000e0000 */
[--C-:B------:R-:W-:Y:S01]  /*10330*/  IMAD R7, R5, 0x8000, R14.reuse ;  /* 0x0000800005077824 */ /* 0x100fe200078e020e */
[----:B------:R-:W-:Y:S01]  /*10340*/  UIADD3 UR6, UP0, UR24, 0xf0, URZ ;  /* 0x000000f018067890 */ /* 0x000fe2000ff1e03f */
[----:B------:R-:W-:Y:S01]  /*10350*/  IMAD R6, R6, 0x600, RZ ;  /* 0x0000060006067824 */ /* 0x000fe200078e02ff */
[----:B------:R-:W-:Y:S01]  /*10360*/  R2UR UR11, R12 ;  /* 0x000000000c0b72ca */ /* 0x000fe200000e0000 */
[----:B------:R-:W-:Y:S01]  /*10370*/  VIADD R18, R18, 0xffffffff ;  /* 0xffffffff12127836 */ /* 0x000fe20000000000 */
[----:B------:R-:W-:Y:S01]  /*10380*/  R2UR UR7, R7 ;  /* 0x00000000070772ca */ /* 0x000fe200000e0000 */
[----:B------:R-:W-:Y:S01]  /*10390*/  IMAD R6, R6, 0x2, R14 ;  /* 0x0000000206067824 */ /* 0x000fe200078e020e */
[----:B------:R-:W-:Y:S01]  /*103a0*/  R2UR UR10, R15 ;  /* 0x000000000f0a72ca */ /* 0x000fe200000e0000 */
[----:B------:R-:W-:Y:S01]  /*103b0*/  UIADD3 UR28, UP1, UR24, 0x1f0, URZ ;  /* 0x000001f0181c7890 */ /* 0x000fe2000ff3e03f */
[----:B------:R-:W-:Y:S01]  /*103c0*/  R2UR UR12, R8 ;  /* 0x00000000080c72ca */ /* 0x000fe200000e0000 */
[----:B------:R-:W-:Y:S01]  /*103d0*/  VIADD R5, R5, 0x1 ;  /* 0x0000000105057836 */ /* 0x000fe20000000000 */
[----:B------:R-:W-:Y:S01]  /*103e0*/  R2UR UR8, R6 ;  /* 0x00000000060872ca */ /* 0x000fe200000e0000 */
[----:B------:R-:W-:Y:S01]  /*103f0*/  UIADD3.X UR29, URZ, UR25, URZ, UP1, !UPT ;  /* 0x000000193f1d7290 */ /* 0x000fe20008ffe43f */
[----:B------:R-:W-:Y:S01]  /*10400*/  R2UR UR20, R9 ;  /* 0x00000000091472ca */ /* 0x000fe200000e0000 */
[----:B------:R-:W-:Y:S01]  /*10410*/  UMOV UR14, 0x0 ;  /* 0x00000000000e7882 */ /* 0x000fe20000000000 */
[----:B------:R-:W-:Y:S01]  /*10420*/  ISETP.GT.AND P1, PT, R18, 0x1, PT ;  /* 0x000000011200780c */ /* 0x000fe20003f24270 */
[----:B------:R-:W-:Y:S01]  /*10430*/  UMOV UR15, 0x10000000 ;  /* 0x10000000000f7882 */ /* 0x000fe20000000000 */
[----:B------:R-:W-:Y:S01]  /*10440*/  ISETP.NE.AND P0, PT, R5, 0x5, PT ;  /* 0x000000050500780c */ /* 0x000fe20003f05270 */
[----:B------:R-:W-:Y:S01]  /*10450*/  UIADD3 UR16, UR7, 0x100, URZ ;  /* 0x0000010007107890 */ /* 0x000fe2000fffe03f */
[----:B------:R-:W-:Y:S01]  /*10460*/  IADD3 R15, R15, 0x20, RZ ;  /* 0x000000200f0f7810 */ /* 0x000fe20007ffe0ff */
[----:B------:R-:W-:Y:S01]  /*10470*/  UIADD3.X UR7, URZ, UR25, URZ, UP0, !UPT ;  /* 0x000000193f077290 */ /* 0x000fe200087fe43f */
[----:B------:R-:W-:Y:S01]  /*10480*/  SEL R7, RZ, 0x1, P0 ;  /* 0x00000001ff077807 */ /* 0x000fe20000000000 */
[----:B------:R-:W-:Y:S01]  /*10490*/  UMOV UR27, 0x30000 ;  /* 0x00030000001b7882 */ /* 0x000fe20000000000 */
[----:B------:R-:W-:Y:S01]  /*104a0*/  SEL R5, R5, RZ, P0 ;  /* 0x000000ff05057207 */ /* 0x000fe20000000000 */
[----:B------:R-:W-:Y:S01]  /*104b0*/  UIADD3 UR17, UR8, 0x28100, URZ ;  /* 0x0002810008117890 */ /* 0x000fe2000fffe03f */
[----:B------:R-:W-:-:S02]  /*104c0*/  LOP3.LUT R4, R4, R7, RZ, 0x3c, !PT ;  /* 0x0000000704047212 */ /* 0x000fc400078e3cff */
[----:B------:R-:W-:Y:S02]  /*104d0*/  UMOV UR8, UR16 ;  /* 0x0000001000087c82 */ /* 0x000fe40008000000 */
[----:B------:R0:W-:Y:S02]  /*104e0*/  UTMALDG.3D [UR8], [UR6], desc[UR14] ;  /* 0x00000e08060075b4 */ /* 0x0001e40008011000 */
[----:B0-----:R-:W-:Y:S01]  /*104f0*/  UMOV UR8, UR17 ;  /* 0x0000001100087c82 */ /* 0x001fe20008000000 */
[----:B------:R-:W-:Y:S02]  /*10500*/  UMOV UR11, UR20 ;  /* 0x00000014000b7c82 */ /* 0x000fe40008000000 */
[----:B------:R0:W-:Y:S02]  /*10510*/  UTMALDG.3D.MULTICAST [UR8], [UR28], UR27, desc[UR14] ;  /* 0x00000e081c0073b4 */ /* 0x0001e4000801181b */
[----:B0-----:R-:W-:Y:S05]  /*10520*/  @P1 BRA `(.L_x_422) ;  /* 0xfffffffc003c1947 */ /* 0x001fea000383ffff */
.L_x_419:
[----:B------:R-:W-:Y:S05]  /*10530*/  BSYNC B1 ;  /* 0x0000000000017941 */ /* 0x000fea0003800000 */
.L_x_418:
[----:B------:R-:W-:Y:S01]  /*10540*/  LOP3.LUT P1, RZ, R10, 0xff, RZ, 0xc0, !PT ;  /* 0x000000ff0aff7812 */ /* 0x000fe2000782c0ff */
[----:B------:R-:W-:Y:S01]  /*10550*/  VIADD R11, R11, UR18 ;  /* 0x000000120b0b7c36 */ /* 0x000fe20008000000 */
[----:B------:R-:W-:Y:S01]  /*10560*/  ULDC.64 UR6, c[0x0][0x650] ;  /* 0x0001940000067ab9 */ /* 0x000fe20000000a00 */
[----:B------:R-:W-:Y:S01]  /*10570*/  IMAD.U32 R7, RZ, RZ, UR18 ;  /* 0x00000012ff077e24 */ /* 0x000fe2000f8e00ff */
[----:B------:R-:W-:Y:S01]  /*10580*/  UISETP.GE.U32.AND UP0, UPT, UR18, 0x5, UPT ;  /* 0x000000051200788c */ /* 0x000fe2000bf06070 */
[----:B------:R-:W-:Y:S01]  /*10590*/  BSSY B1, `(.L_x_423) ;  /* 0x000006f000017945 */ /* 0x000fe20003800000 */
[----:B------:R-:W-:Y:S01]  /*105a0*/  ISETP.GT.U32.AND P0, PT, R11, 0x4, PT ;  /* 0x000000040b00780c */ /* 0x000fe20003f04070 */
[----:B------:R-:W-:Y:S01]  /*105b0*/  IMAD.MOV.U32 R8, RZ, RZ, -0x1 ;  /* 0xffffffffff087424 */ /* 0x000fe200078e00ff */
[----:B------:R-:W-:Y:S02]  /*105c0*/  PRMT R10, RZ, 0x7610, R10 ;  /* 0x00007610ff0a7816 */ /* 0x000fe4000000000a */
[----:B------:R-:W-:-:S02]  /*105d0*/  ISETP.LT.U32.AND P0, PT, R7, 0x5, P0 ;  /* 0x000000050700780c */ /* 0x000fc40000701070 */
[----:B------:R-:W-:Y:S01]  /*105e0*/  PLOP3.LUT P2, PT, PT, PT, UP0, 0x80, 0x0 ;  /* 0x000000000000781c */ /* 0x000fe20003f4f008 */
[----:B------:R-:W0:Y:S01]  /*105f0*/  @P1 S2R R5, SR_CgaCtaId ;  /* 0x0000000000051919 */ /* 0x000e220000008800 */
[----:B------:R-:W-:-:S04]  /*10600*/  @P1 MOV R4, 0x400 ;  /* 0x0000040000041802 */ /* 0x000fc80000000f00 */
[----:B0-----:R-:W-:Y:S01]  /*10610*/  @P1 LEA R6, R5, R4, 0x18 ;  /* 0x0000000405061211 */ /* 0x001fe200078ec0ff */
[----:B------:R-:W-:Y:S01]  /*10620*/  IMAD.WIDE.U32 R4, R11, -0x33333333, RZ ;  /* 0xcccccccd0b047825 */ /* 0x000fe200078e00ff */
[----:B------:R-:W-:Y:S02]  /*10630*/  SEL R4, RZ, 0x1, !P0 ;  /* 0x00000001ff047807 */ /* 0x000fe40004000000 */
[----:B------:R0:W-:Y:S01]  /*10640*/  @P1 SYNCS.ARRIVE.TRANS64.A1T0 RZ, [R6+URZ+0x68], RZ ;  /* 0x000068ff06ff19a7 */ /* 0x0001e2000810003f */
[----:B------:R-:W-:Y:S02]  /*10650*/  IADD3 R16, P1, R16, UR22, RZ ;  /* 0x0000001610107c10 */ /* 0x000fe4000ff3e0ff */
[----:B------:R-:W-:Y:S01]  /*10660*/  LOP3.LUT R3, R3, R4, RZ, 0x3c, !PT ;  /* 0x0000000403037212 */ /* 0x000fe200078e3cff */
[----:B------:R-:W-:Y:S01]  /*10670*/  IMAD.MOV.U32 R4, RZ, RZ, -0x1 ;  /* 0xffffffffff047424 */ /* 0x000fe200078e00ff */
[----:B------:R-:W-:Y:S02]  /*10680*/  IADD3.X R17, R17, UR13, RZ, P1, !PT ;  /* 0x0000000d11117c10 */ /* 0x000fe40008ffe4ff */
[----:B------:R-:W-:-:S02]  /*10690*/  ISETP.GE.U32.AND P0, PT, R16, UR6, PT ;  /* 0x0000000610007c0c */ /* 0x000fc4000bf06070 */
[----:B0-----:R-:W-:Y:S01]  /*106a0*/  SHF.R.U32.HI R6, RZ, 0x2, R5 ;  /* 0x00000002ff067819 */ /* 0x001fe20000011605 */
[----:B------:R-:W-:Y:S01]  /*106b0*/  IMAD.MOV.U32 R5, RZ, RZ, -0x1 ;  /* 0xffffffffff057424 */ /* 0x000fe200078e00ff */
[----:B------:R-:W-:Y:S02]  /*106c0*/  ISETP.GE.U32.AND.EX P0, PT, R17, UR7, PT, P0 ;  /* 0x0000000711007c0c */ /* 0x000fe4000bf06100 */
[--C-:B------:R-:W-:Y:S01]  /*106d0*/  @P2 LOP3.LUT R3, R3, 0x1, R6.reuse, 0x78, !PT ;  /* 0x0000000103032812 */ /* 0x100fe200078e7806 */
[----:B------:R-:W-:Y:S01]  /*106e0*/  IMAD R11, R6, -0x5, R11 ;  /* 0xfffffffb060b7824 */ /* 0x000fe200078e020b */
[----:B------:R-:W-:-:S09]  /*106f0*/  PRMT R6, RZ, 0x7610, R6 ;  /* 0x00007610ff067816 */ /* 0x000fd20000000006 */
[----:B------:R-:W-:Y:S05]  /*10700*/  @P0 BRA `(.L_x_424) ;  /* 0x00000004005c0947 */ /* 0x000fea0003800000 */
[----:B------:R-:W-:Y:S01]  /*10710*/  ULDC.64 UR6, c[0x0][0x628] ;  /* 0x00018a0000067ab9 */ /* 0x000fe20000000a00 */
[----:B------:R-:W0:Y:S01]  /*10720*/  S2R R13, SR_CTAID.X ;  /* 0x00000000000d7919 */ /* 0x000e220000002500 */
[----:B------:R-:W-:Y:S01]  /*10730*/  ISETP.NE.U32.AND P0, PT, RZ, UR6, PT ;  /* 0x00000006ff007c0c */ /* 0x000fe2000bf05070 */
[----:B------:R-:W-:Y:S01]  /*10740*/  ULDC UR9, c[0x0][0x630] ;  /* 0x00018c0000097ab9 */ /* 0x000fe20000000800 */
[----:B------:R-:W-:Y:S01]  /*10750*/  IMAD.MOV.U32 R4, RZ, RZ, R16 ;  /* 0x000000ffff047224 */ /* 0x000fe200078e0010 */
[----:B------:R-:W1:Y:S01]  /*10760*/  S2R R12, SR_CTAID.Y ;  /* 0x00000000000c7919 */ /* 0x000e620000002600 */
[----:B------:R-:W-:Y:S01]  /*10770*/  ISETP.NE.AND.EX P0, PT, RZ, UR7, PT, P0 ;  /* 0x00000007ff007c0c */ /* 0x000fe2000bf05300 */
[----:B------:R-:W-:-:S12]  /*10780*/  IMAD.MOV.U32 R5, RZ, RZ, R17 ;  /* 0x000000ffff057224 */ /* 0x000fd800078e0011 */
[----:B------:R-:W-:Y:S05]  /*10790*/  @!P0 BRA `(.L_x_425) ;  /* 0x0000000000288947 */ /* 0x000fea0003800000 */
[----:B------:R-:W-:Y:S02]  /*107a0*/  ULDC UR8, c[0x0][0x634] ;  /* 0x00018d0000087ab9 */ /* 0x000fe40000000800 */
[----:B------:R-:W-:-:S05]  /*107b0*/  IADD3 R9, P0, R16, UR8, RZ ;  /* 0x0000000810097c10 */ /* 0x000fca000ff1e0ff */
[----:B------:R-:W-:-:S04]  /*107c0*/  IMAD.X R15, RZ, RZ, R17, P0 ;  /* 0x000000ffff0f7224 */ /* 0x000fc800000e0611 */
[----:B------:R-:W-:-:S04]  /*107d0*/  IMAD.WIDE.U32 R6, R15, UR6, RZ ;  /* 0x000000060f067c25 */ /* 0x000fc8000f8e00ff */
[----:B------:R-:W-:-:S04]  /*107e0*/  IMAD.WIDE.U32 R6, P0, R9, UR7, R6 ;  /* 0x0000000709067c25 */ /* 0x000fc8000f800006 */
[----:B------:R-:W-:Y:S01]  /*107f0*/  IMAD.WIDE.U32 R8, R9, UR6, RZ ;  /* 0x0000000609087c25 */ /* 0x000fe2000f8e00ff */
[----:B------:R-:W-:-:S03]  /*10800*/  IADD3.X R5, RZ, RZ, RZ, P0, !PT ;  /* 0x000000ffff057210 */ /* 0x000fc600007fe4ff */
[----:B------:R-:W-:Y:S01]  /*10810*/  IMAD.MOV.U32 R4, RZ, RZ, R7 ;  /* 0x000000ffff047224 */ /* 0x000fe200078e0007 */
[----:B------:R-:W-:-:S05]  /*10820*/  IADD3 RZ, P0, R9, R6, RZ ;  /* 0x0000000609ff7210 */ /* 0x000fca0007f1e0ff */
[----:B------:R-:W-:-:S08]  /*10830*/  IMAD.WIDE.U32.X R4, R15, UR7, R4, P0 ;  /* 0x000000070f047c25 */ /* 0x000fd000080e0404 */
.L_x_425:
[--C-:B------:R-:W-:Y:S01]  /*10840*/  SHF.R.U64 R8, R4, UR9, R5.reuse ;  /* 0x0000000904087c19 */ /* 0x100fe20008001205 */
[----:B------:R-:W-:Y:S01]  /*10850*/  ULDC.64 UR6, c[0x0][0x620] ;  /* 0x0001880000067ab9 */ /* 0x000fe20000000a00 */
[----:B------:R-:W-:Y:S01]  /*10860*/  SHF.R.U32.HI R4, RZ, UR9, R5 ;  /* 0x00000009ff047c19 */ /* 0x000fe20008011605 */
[----:B------:R-:W2:Y:S01]  /*10870*/  LDC R20, c[0x0][0x144] ;  /* 0x00005100ff147b82 */ /* 0x000ea20000000800 */
[----:B------:R-:W-:Y:S01]  /*10880*/  IADD3 R7, P0, RZ, -R8, RZ ;  /* 0x80000008ff077210 */ /* 0x000fe20007f1e0ff */
[----:B------:R-:W-:Y:S01]  /*10890*/  ULDC.64 UR10, c[0x0][0x640] ;  /* 0x00019000000a7ab9 */ /* 0x000fe20000000a00 */
[----:B------:R-:W-:Y:S01]  /*108a0*/  ULDC UR8, c[0x0][0x608] ;  /* 0x0001820000087ab9 */ /* 0x000fe20000000800 */
[----:B------:R-:W-:Y:S02]  /*108b0*/  UISETP.NE.AND UP0, UPT, UR46, URZ, UPT ;  /* 0x0000003f2e00728c */ /* 0x000fe4000bf05270 */
[----:B------:R-:W-:Y:S01]  /*108c0*/  IMAD.X R4, RZ, RZ, ~R4, P0 ;  /* 0x000000ffff047224 */ /* 0x000fe200000e0e04 */
[----:B------:R-:W-:Y:S01]  /*108d0*/  ISETP.NE.U32.AND P0, PT, RZ, UR10, PT ;  /* 0x0000000aff007c0c */ /* 0x000fe2000bf05070 */
[----:B------:R-:W3:Y:S02]  /*108e0*/  LDC R15, c[0x0][0x148] ;  /* 0x00005200ff0f7b82 */ /* 0x000ee40000000800 */
[----:B------:R-:W-:Y:S01]  /*108f0*/  IMAD R6, R4, UR6, RZ ;  /* 0x0000000604067c24 */ /* 0x000fe2000f8e02ff */
[----:B------:R-:W-:Y:S01]  /*10900*/  ISETP.NE.AND.EX P0, PT, RZ, UR11, PT, P0 ;  /* 0x0000000bff007c0c */ /* 0x000fe2000bf05300 */
[----:B------:R-:W-:Y:S01]  /*10910*/  IMAD.WIDE.U32 R4, R7, UR6, R16 ;  /* 0x0000000607047c25 */ /* 0x000fe2000f8e0010 */
[----:B------:R-:W-:Y:S01]  /*10920*/  ULDC UR6, c[0x0][0x150] ;  /* 0x0000540000067ab9 */ /* 0x000fe20000000800 */
[----:B------:R-:W-:-:S02]  /*10930*/  PLOP3.LUT P2, PT, PT, PT, UP0, 0x80, 0x0 ;  /* 0x000000000000781c */ /* 0x000fc40003f4f008 */
[----:B------:R-:W-:Y:S01]  /*10940*/  IMAD R7, R7, UR7, R6 ;  /* 0x0000000707077c24 */ /* 0x000fe2000f8e0206 */
[----:B0-----:R-:W-:Y:S01]  /*10950*/  I2FP.F32.U32 R6, R13 ;  /* 0x0000000d00067245 */ /* 0x001fe20000201000 */
[----:B------:R-:W-:Y:S02]  /*10960*/  ULDC UR7, c[0x0][0x154] ;  /* 0x0000550000077ab9 */ /* 0x000fe40000000800 */
[----:B------:R-:W-:Y:S02]  /*10970*/  IMAD.IADD R5, R5, 0x1, R7 ;  /* 0x0000000105057824 */ /* 0x000fe400078e0207 */
[----:B------:R-:W-:Y:S01]  /*10980*/  FMUL R6, R6, UR6 ;  /* 0x0000000606067c20 */ /* 0x000fe20008400000 */
[----:B------:R-:W-:Y:S02]  /*10990*/  ULDC UR6, c[0x0][0x618] ;  /* 0x0001860000067ab9 */ /* 0x000fe40000000800 */
[--C-:B------:R-:W-:Y:S02]  /*109a0*/  SHF.R.U64 R9, R4, UR6, R5.reuse ;  /* 0x0000000604097c19 */ /* 0x100fe40008001205 */
[----:B-1----:R-:W-:Y:S01]  /*109b0*/  I2FP.F32.U32 R4, R12 ;  /* 0x0000000c00047245 */ /* 0x002fe20000201000 */
[----:B------:R-:W0:Y:S04]  /*109c0*/  F2I.U32.TRUNC.NTZ R6, R6 ;  /* 0x0000000600067305 */ /* 0x000e28000020f000 */
[----:B------:R-:W-:Y:S01]  /*109d0*/  FMUL R7, R4, UR7 ;  /* 0x0000000704077c20 */ /* 0x000fe20008400000 */
[----:B------:R-:W-:Y:S01]  /*109e0*/  SHF.R.U32.HI R4, RZ, UR6, R5 ;  /* 0x00000006ff047c19 */ /* 0x000fe20008011605 */
[----:B------:R-:W-:-:S02]  /*109f0*/  ULDC UR6, c[0x0][0x658] ;  /* 0x0001960000067ab9 */ /* 0x000fc40000000800 */
[----:B------:R1:W4:Y:S01]  /*10a00*/  F2I.U32.TRUNC.NTZ R19, R7 ;  /* 0x0000000700137305 */ /* 0x000322000020f000 */
[--C-:B------:R-:W-:Y:S02]  /*10a10*/  SHF.R.U64 R18, R9, UR8, R4.reuse ;  /* 0x0000000809127c19 */ /* 0x100fe40008001204 */
[----:B------:R-:W-:Y:S01]  /*10a20*/  SHF.R.U32.HI R5, RZ, UR8, R4 ;  /* 0x00000008ff057c19 */ /* 0x000fe20008011604 */
[----:B0-----:R-:W-:-:S03]  /*10a30*/  IMAD.MOV R4, RZ, RZ, -R6 ;  /* 0x000000ffff047224 */ /* 0x001fc600078e0a06 */
[--C-:B------:R-:W-:Y:S02]  /*10a40*/  SHF.R.U64 R14, R18, UR6, R5.reuse ;  /* 0x00000006120e7c19 */ /* 0x100fe40008001205 */
[----:B------:R-:W-:Y:S01]  /*10a50*/  SHF.R.U32.HI R6, RZ, UR6, R5 ;  /* 0x00000006ff067c19 */ /* 0x000fe20008011605 */
[----:B--2---:R-:W-:Y:S02]  /*10a60*/  IMAD R21, R20, R4, R13 ;  /* 0x0000000414157224 */ /* 0x004fe400078e020d */
[----:B------:R-:W-:Y:S02]  /*10a70*/  IMAD.MOV.U32 R4, RZ, RZ, R14 ;  /* 0x000000ffff047224 */ /* 0x000fe400078e000e */
[----:B------:R-:W-:Y:S01]  /*10a80*/  IMAD.MOV.U32 R5, RZ, RZ, R6 ;  /* 0x000000ffff057224 */ /* 0x000fe200078e0006 */
[----:B-1--4-:R-:W-:Y:S06]  /*10a90*/  @!P0 BRA `(.L_x_426) ;  /* 0x0000000000288947 */ /* 0x012fec0003800000 */
[----:B------:R-:W-:Y:S02]  /*10aa0*/  ULDC UR6, c[0x0][0x64c] ;  /* 0x0001930000067ab9 */ /* 0x000fe40000000800 */
[----:B------:R-:W-:-:S05]  /*10ab0*/  IADD3 R5, P0, R14, UR6, RZ ;  /* 0x000000060e057c10 */ /* 0x000fca000ff1e0ff */
[----:B------:R-:W-:-:S04]  /*10ac0*/  IMAD.X R13, RZ, RZ, R6, P0 ;  /* 0x000000ffff0d7224 */ /* 0x000fc800000e0606 */
[----:B------:R-:W-:-:S04]  /*10ad0*/  IMAD.WIDE.U32 R6, R13, UR10, RZ ;  /* 0x0000000a0d067c25 */ /* 0x000fc8000f8e00ff */
[----:B------:R-:W-:-:S04]  /*10ae0*/  IMAD.WIDE.U32 R6, P0, R5, UR11, R6 ;  /* 0x0000000b05067c25 */ /* 0x000fc8000f800006 */
[----:B------:R-:W-:Y:S01]  /*10af0*/  IMAD.WIDE.U32 R4, R5, UR10, RZ ;  /* 0x0000000a05047c25 */ /* 0x000fe2000f8e00ff */
[----:B------:R-:W-:-:S04]  /*10b00*/  MOV R4, R7 ;  /* 0x0000000700047202 */ /* 0x000fc80000000f00 */
[----:B------:R-:W-:Y:S01]  /*10b10*/  IADD3 RZ, P1, R5, R6, RZ ;  /* 0x0000000605ff7210 */ /* 0x000fe20007f3e0ff */
[----:B------:R-:W-:-:S04]  /*10b20*/  IMAD.X R5, RZ, RZ, RZ, P0 ;  /* 0x000000ffff057224 */ /* 0x000fc800000e06ff */
[----:B------:R-:W-:-:S08]  /*10b30*/  IMAD.WIDE.U32.X R4, R13, UR11, R4, P1 ;  /* 0x0000000b0d047c25 */ /* 0x000fd000088e0404 */
.L_x_426:
[----:B------:R-:W-:Y:S01]  /*10b40*/  ULDC UR6, c[0x0][0x648] ;  /* 0x0001920000067ab9 */ /* 0x000fe20000000800 */
[----:B------:R-:W-:Y:S01]  /*10b50*/  LOP3.LUT R18, R18, UR19, RZ, 0xc0, !PT ;  /* 0x0000001312127c12 */ /* 0x000fe2000f8ec0ff */
[----:B------:R-:W-:Y:S01]  /*10b60*/  IMAD.MOV R19, RZ, RZ, -R19 ;  /* 0x000000ffff137224 */ /* 0x000fe200078e0a13 */
[----:B------:R-:W-:Y:S01]  /*10b70*/  SHF.R.U64 R5, R4, UR6, R5 ;  /* 0x0000000604057c19 */ /* 0x000fe20008001205 */
[----:B------:R-:W-:Y:S01]  /*10b80*/  ULDC UR6, c[0x0][0x638] ;  /* 0x00018e0000067ab9 */ /* 0x000fe20000000800 */
[----:B------:R-:W-:Y:S01]  /*10b90*/  UISETP.NE.AND UP0, UPT, UR46, URZ, UPT ;  /* 0x0000003f2e00728c */ /* 0x000fe2000bf05270 */
[----:B------:R-:W-:Y:S01]  /*10ba0*/  LOP3.LUT R9, R9, UR4, RZ, 0xc0, !PT ;  /* 0x0000000409097c12 */ /* 0x000fe2000f8ec0ff */
[----:B---3--:R-:W-:Y:S01]  /*10bb0*/  @P2 IMAD R21, R15, R19, R12 ;  /* 0x000000130f152224 */ /* 0x008fe200078e020c */
[----:B------:R-:W-:Y:S01]  /*10bc0*/  ULDC UR7, c[0x0][0x610] ;  /* 0x0001840000077ab9 */ /* 0x000fe20000000800 */
[----:B------:R-:W-:Y:S02]  /*10bd0*/  IMAD.MOV R7, RZ, RZ, -R5 ;  /* 0x000000ffff077224 */ /* 0x000fe400078e0a05 */
[----:B------:R-:W-:Y:S01]  /*10be0*/  IMAD R4, R5, UR5, R18 ;  /* 0x0000000505047c24 */ /* 0x000fe2000f8e0212 */
[----:B------:R-:W-:Y:S01]  /*10bf0*/  PLOP3.LUT P0, PT, PT, PT, UP0, 0x40, 0x0 ;  /* 0x000000000000781c */ /* 0x000fe20003f0e808 */
[----:B------:R-:W-:Y:S01]  /*10c00*/  IMAD R14, R7, UR6, R14 ;  /* 0x00000006070e7c24 */ /* 0x000fe2000f8e020e */
[----:B------:R-:W-:Y:S01]  /*10c10*/  ULDC UR6, c[0x0][0x600] ;  /* 0x0001800000067ab9 */ /* 0x000fe20000000800 */
[----:B------:R-:W-:Y:S01]  /*10c20*/  IMAD R4, R4, UR7, R21 ;  /* 0x0000000704047c24 */ /* 0x000fe2000f8e0215 */
[----:B------:R-:W-:Y:S01]  /*10c30*/  PLOP3.LUT P1, PT, PT, PT, UP0, 0x40, 0x0 ;  /* 0x000000000000781c */ /* 0x000fe20003f2e808 */
[----:B------:R-:W-:-:S02]  /*10c40*/  IMAD R7, R14, UR6, R9 ;  /* 0x000000060e077c24 */ /* 0x000fc4000f8e0209 */
[----:B------:R-:W-:-:S03]  /*10c50*/  IMAD.MOV.U32 R6, RZ, RZ, 0x1 ;  /* 0x00000001ff067424 */ /* 0x000fc600078e00ff */
[----:B------:R-:W-:Y:S02]  /*10c60*/  SEL R5, R7, R4, P0 ;  /* 0x0000000407057207 */ /* 0x000fe40000000000 */
[----:B------:R-:W-:-:S07]  /*10c70*/  SEL R4, R4, R7, P1 ;  /* 0x0000000704047207 */ /* 0x000fce0000800000 */
.L_x_424:
[----:B------:R-:W-:Y:S05]  /*10c80*/  BSYNC B1 ;  /* 0x0000000000017941 */ /* 0x000fea0003800000 */
.L_x_423:
[----:B------:R-:W-:-:S13]  /*10c90*/  LOP3.LUT P0, RZ, R6, 0xff, RZ, 0xc0, !PT ;  /* 0x000000ff06ff7812 */ /* 0x000fda000780c0ff */
[----:B------:R-:W-:Y:S05]  /*10ca0*/  @P0 BRA `(.L_x_427) ;  /* 0xfffffff400240947 */ /* 0x000fea000383ffff */
[----:B------:R-:W-:Y:S05]  /*10cb0*/  BSYNC B0 ;  /* 0x0000000000007941 */ /* 0x000fea0003800000 */
.L_x_416:
[----:B------:R-:W-:-:S03]  /*10cc0*/  UMOV UR6, 0xffffffff ;  /* 0xffffffff00067882 */ /* 0x000fc60000000000 */
[----:B------:R-:W-:Y:S05]  /*10cd0*/  BRA.DIV UR6, `(.L_x_428) ;  /* 0x0000000606407947 */ /* 0x000fea000b800000 */
[----:B------:R-:W-:-:S13]  /*10ce0*/  ELECT P6, URZ, PT ;  /* 0x00000000003f782f */ /* 0x000fda00038c0000 */
.L_x_443:
[----:B------:R-:W-:Y:S04]  /*10cf0*/  BSSY B0, `(.L_x_429) ;  /* 0x0000035000007945 */ /* 0x000fe80003800000 */
[----:B------:R-:W-:Y:S05]  /*10d00*/  @!P6 BRA `(.L_x_430) ;  /* 0x0000000000cce947 */ /* 0x000fea0003800000 */
[----:B------:R-:W-:-:S04]  /*10d10*/  ULOP3.LUT UR6, UR40, 0x2, URZ, 0xfc, !UPT ;  /* 0x0000000228067892 */ /* 0x000fc8000f8efc3f */
[----:B------:R-:W-:-:S06]  /*10d20*/  UISETP.NE.AND UP0, UPT, UR6, 0x3, UPT ;  /* 0x000000030600788c */ /* 0x000fcc000bf05270 */
[----:B------:R-:W-:-:S13]  /*10d30*/  PLOP3.LUT P0, PT, PT, PT, UP0, 0x80, 0x0 ;  /* 0x000000000000781c */ /* 0x000fda0003f0f008 */
[----:B------:R-:W-:Y:S05]  /*10d40*/  @!P0 BRA `(.L_x_431) ;  /* 0x0000000000048947 */ /* 0x000fea0003800000 */
[----:B------:R-:W-:Y:S01]  /*10d50*/  BPT.TRAP 0x1 ;  /* 0x000000040000795c */ /* 0x000fe20000300000 */
.L_x_431:
[----:B------:R-:W0:Y:S01]  /*10d60*/  S2R R5, SR_CgaCtaId ;  /* 0x0000000000057919 */ /* 0x000e220000008800 */
[----:B------:R-:W-:Y:S02]  /*10d70*/  MOV R0, 0x400 ;  /* 0x0000040000007802 */ /* 0x000fe40000000f00 */
[----:B------:R-:W-:Y:S02]  /*10d80*/  SHF.L.U32 R4, R3, 0x1f, RZ ;  /* 0x0000001f03047819 */ /* 0x000fe400000006ff */
[----:B0-----:R-:W-:-:S05]  /*10d90*/  LEA R0, R5, R0, 0x18 ;  /* 0x0000000005007211 */ /* 0x001fca00078ec0ff */
[----:B------:R-:W-:-:S04]  /*10da0*/  VIADD R0, R0, 0x28 ;  /* 0x0000002800007836 */ /* 0x000fc80000000000 */
[C---:B------:R-:W-:Y:S02]  /*10db0*/  IMAD R7, R11.reuse, 0x8, R0 ;  /* 0x000000080b077824 */ /* 0x040fe400078e0200 */
[----:B------:R-:W-:Y:S02]  /*10dc0*/  VIADD R11, R11, 0x1 ;  /* 0x000000010b0b7836 */ /* 0x000fe40000000000 */
[----:B------:R-:W0:Y:S03]  /*10dd0*/  SYNCS.PHASECHK.TRANS64.TRYWAIT P0, [R7+URZ], R4 ;  /* 0x00000004070075a7 */ /* 0x000e26000800017f */
[----:B------:R-:W-:-:S04]  /*10de0*/  ISETP.NE.AND P1, PT, R11, 0x5, PT ;  /* 0x000000050b00780c */ /* 0x000fc80003f25270 */
[----:B------:R-:W-:Y:S02]  /*10df0*/  SEL R2, RZ, 0x1, P1 ;  /* 0x00000001ff027807 */ /* 0x000fe40000800000 */
[----:B------:R-:W-:Y:S02]  /*10e00*/  SEL R11, R11, RZ, P1 ;  /* 0x000000ff0b0b7207 */ /* 0x000fe40000800000 */
[----:B------:R-:W-:-:S03]  /*10e10*/  LOP3.LUT R6, R3, R2, RZ, 0x3c, !PT ;  /* 0x0000000203067212 */ /* 0x000fc600078e3cff */
[----:B------:R-:W-:Y:S01]  /*10e20*/  IMAD R8, R11, 0x8, R0 ;  /* 0x000000080b087824 */ /* 0x000fe200078e0200 */
[----:B------:R-:W-:Y:S01]  /*10e30*/  SHF.L.U32 R5, R6, 0x1f, RZ ;  /* 0x0000001f06057819 */ /* 0x000fe200000006ff */
[----:B0-----:R-:W-:Y:S06]  /*10e40*/  @!P0 BRA `(.L_x_432) ;  /* 0x0000000400048947 */ /* 0x001fec0003800000 */
.L_x_444:
[----:B------:R-:W1:Y:S01]  /*10e50*/  SYNCS.PHASECHK.TRANS64.TRYWAIT P0, [R8+URZ], R5 ;  /* 0x00000005080075a7 */ /* 0x000e62000800017f */
[----:B------:R-:W-:-:S05]  /*10e60*/  VIADD R2, R11, 0x1 ;  /* 0x000000010b027836 */ /* 0x000fca0000000000 */
[----:B------:R-:W-:-:S04]  /*10e70*/  ISETP.NE.AND P1, PT, R2, 0x5, PT ;  /* 0x000000050200780c */ /* 0x000fc80003f25270 */
[----:B------:R-:W-:Y:S02]  /*10e80*/  SEL R3, RZ, 0x1, P1 ;  /* 0x00000001ff037807 */ /* 0x000fe40000800000 */
[----:B0-----:R-:W-:Y:S02]  /*10e90*/  SEL R7, R2, RZ, P1 ;  /* 0x000000ff02077207 */ /* 0x001fe40000800000 */
[----:B------:R-:W-:Y:S02]  /*10ea0*/  LOP3.LUT R6, R6, R3, RZ, 0x3c, !PT ;  /* 0x0000000306067212 */ /* 0x000fe400078e3cff */
[----:B------:R-:W-:Y:S02]  /*10eb0*/  LEA R9, R7, R0, 0x3 ;  /* 0x0000000007097211 */ /* 0x000fe400078e18ff */
[----:B------:R-:W-:Y:S01]  /*10ec0*/  SHF.L.U32 R4, R6, 0x1f, RZ ;  /* 0x0000001f06047819 */ /* 0x000fe200000006ff */
[----:B-1----:R-:W-:Y:S06]  /*10ed0*/  @!P0 BRA `(.L_x_433) ;  /* 0x0000000000f48947 */ /* 0x002fec0003800000 */
.L_x_445:
[----:B------:R-:W1:Y:S01]  /*10ee0*/  SYNCS.PHASECHK.TRANS64.TRYWAIT P0, [R9+URZ], R4 ;  /* 0x00000004090075a7 */ /* 0x000e62000800017f */
[----:B------:R-:W-:-:S05]  /*10ef0*/  VIADD R2, R7, 0x1 ;  /* 0x0000000107027836 */ /* 0x000fca0000000000 */
[----:B------:R-:W-:-:S04]  /*10f00*/  ISETP.NE.AND P1, PT, R2, 0x5, PT ;  /* 0x000000050200780c */ /* 0x000fc80003f25270 */
[----:B------:R-:W-:Y:S02]  /*10f10*/  SEL R3, RZ, 0x1, P1 ;  /* 0x00000001ff037807 */ /* 0x000fe40000800000 */
[----:B------:R-:W-:Y:S02]  /*10f20*/  SEL R7, R2, RZ, P1 ;  /* 0x000000ff02077207 */ /* 0x000fe40000800000 */
[----:B------:R-:W-:-:S03]  /*10f30*/  LOP3.LUT R11, R6, R3, RZ, 0x3c, !PT ;  /* 0x00000003060b7212 */ /* 0x000fc600078e3cff */
[----:B------:R-:W-:Y:S01]  /*10f40*/  IMAD R6, R7, 0x8, R0 ;  /* 0x0000000807067824 */ /* 0x000fe200078e0200 */
[----:B0-----:R-:W-:Y:S01]  /*10f50*/  SHF.L.U32 R5, R11, 0x1f, RZ ;  /* 0x0000001f0b057819 */ /* 0x001fe200000006ff */
[----:B-1----:R-:W-:Y:S06]  /*10f60*/  @!P0 BRA `(.L_x_434) ;  /* 0x0000000000e48947 */ /* 0x002fec0003800000 */
.L_x_446:
[----:B------:R-:W1:Y:S01]  /*10f70*/  SYNCS.PHASECHK.TRANS64.TRYWAIT P0, [R6+URZ], R5 ;  /* 0x00000005060075a7 */ /* 0x000e62000800017f */
[----:B------:R-:W-:-:S05]  /*10f80*/  VIADD R2, R7, 0x1 ;  /* 0x0000000107027836 */ /* 0x000fca0000000000 */
[----:B------:R-:W-:-:S04]  /*10f90*/  ISETP.NE.AND P1, PT, R2, 0x5, PT ;  /* 0x000000050200780c */ /* 0x000fc80003f25270 */
[----:B0-----:R-:W-:Y:S02]  /*10fa0*/  SEL R4, RZ, 0x1, P1 ;  /* 0x00000001ff047807 */ /* 0x001fe40000800000 */
[----:B------:R-:W-:Y:S02]  /*10fb0*/  SEL R3, R2, RZ, P1 ;  /* 0x000000ff02037207 */ /* 0x000fe40000800000 */
[----:B------:R-:W-:Y:S01]  /*10fc0*/  LOP3.LUT R4, R11, R4, RZ, 0x3c, !PT ;  /* 0x000000040b047212 */ /* 0x000fe200078e3cff */
[----:B-1----:R-:W-:Y:S06]  /*10fd0*/  @!P0 BRA `(.L_x_435) ;  /* 0x0000000000dc8947 */ /* 0x002fec0003800000 */
.L_x_447:
[----:B------:R-:W-:Y:S01]  /*10fe0*/  IMAD R3, R3, 0x8, R0 ;  /* 0x0000000803037824 */ /* 0x000fe200078e0200 */
[----:B------:R-:W-:-:S07]  /*10ff0*/  SHF.L.U32 R0, R4, 0x1f, RZ ;  /* 0x0000001f04007819 */ /* 0x000fce00000006ff */
.L_x_436:
[----:B-1----:R1:W2:Y:S02]  /*11000*/  SYNCS.PHASECHK.TRANS64.TRYWAIT P0, [R3+URZ], R0 ;  /* 0x00000000030075a7 */ /* 0x0022a4000800017f */
[----:B--2---:R-:W-:Y:S05]  /*11010*/  @!P0 NANOSLEEP.SYNCS 0x989680 ;  /* 0x009896800000895d */ /* 0x004fea0003900000 */
[----:B------:R-:W2:Y:S02]  /*11020*/  @!P0 SYNCS.PHASECHK.TRANS64 P0, [R3+URZ], R0 ;  /* 0x00000000030085a7 */ /* 0x000ea4000800007f */
[----:B--2---:R-:W-:Y:S05]  /*11030*/  @!P0 BRA `(.L_x_436) ;  /* 0xfffffffc00f08947 */ /* 0x004fea000383ffff */
.L_x_430:
[----:B------:R-:W-:Y:S05]  /*11040*/  BSYNC B0 ;  /* 0x0000000000007941 */ /* 0x000fea0003800000 */
.L_x_429:
[----:B------:R-:W-:Y:S05]  /*11050*/  EXIT ;  /* 0x000000000000794d */ /* 0x000fea0003800000 */
.L_x_21:
[----:B---3--:R3:W4:Y:S02]  /*11060*/  SYNCS.PHASECHK.TRANS64.TRYWAIT P1, [R3+URZ], R0 ;  /* 0x00000000030075a7 */ /* 0x008724000802017f */
[----:B----4-:R-:W-:Y:S05]  /*11070*/  @!P1 NANOSLEEP.SYNCS 0x989680 ;  /* 0x009896800000995d */ /* 0x010fea0003900000 */
[----:B------:R-:W4:Y:S02]  /*11080*/  @!P1 SYNCS.PHASECHK.TRANS64 P1, [R3+URZ], R0 ;  /* 0x00000000030095a7 */ /* 0x000f24000802007f */
[----:B----4-:R-:W-:Y:S05]  /*11090*/  @!P1 BRA `(.L_x_21) ;  /* 0xfffffffc00f09947 */ /* 0x010fea000383ffff */
[----:B------:R-:W-:Y:S05]  /*110a0*/  BRA `(.L_x_20) ;  /* 0xffffff0400787947 */ /* 0x000fea000383ffff */
.L_x_26:
[----:B-1----:R-:W-:-:S04]  /*110b0*/  IMAD.U32 R5, RZ, RZ, UR8 ;  /* 0x00000008ff057e24 */ /* 0x002fc8000f8e00ff */
[----:B------:R1:W2:Y:S03]  /*110c0*/  SYNCS.PHASECHK.TRANS64.TRYWAIT P1, [R5+URZ], R4 ;  /* 0x00000004050075a7 */ /* 0x0002a6000802017f */
[----:B--2---:R-:W-:Y:S05]  /*110d0*/  @!P1 NANOSLEEP.SYNCS 0x989680 ;  /* 0x009896800000995d */ /* 0x004fea0003900000 */
[----:B------:R-:W2:Y:S02]  /*110e0*/  @!P1 SYNCS.PHASECHK.TRANS64 P1, [R5+URZ], R4 ;  /* 0x00000004050095a7 */ /* 0x000ea4000802007f */
[----:B--2---:R-:W-:Y:S05]  /*110f0*/  @!P1 BRA `(.L_x_26) ;  /* 0xfffffffc00ec9947 */ /* 0x004fea000383ffff */
[----:B------:R-:W-:Y:S05]  /*11100*/  BRA `(.L_x_25) ;  /* 0xffffff0800907947 */ /* 0x000fea000383ffff */
.L_x_417:
[----:B------:R-:W-:Y:S01]  /*11110*/  BSSY B1, `(.L_x_437) ;  /* 0x0000006000017945 */ /* 0x000fe20003800000 */
[----:B------:R-:W-:-:S07]  /*11120*/  IMAD.MOV.U32 R15, RZ, RZ, -0x1 ;  /* 0xffffffffff0f7424 */ /* 0x000fce00078e00ff */
[----:B------:R-:W-:Y:S05]  /*11130*/  WARPSYNC.COLLECTIVE R15, `(.L_x_438) ;  /* 0x000000000f0c7348 */ /* 0x000fea0003c00000 */
[----:B------:R-:W-:Y:S02]  /*11140*/  ELECT P6, UR62, PT ;  /* 0x00000000003e782f */ /* 0x000fe400038c0000 */
[----:B------:R-:W-:Y:S01]  /*11150*/  MOV R14, UR62 ;  /* 0x0000003e000e7c02 */ /* 0x000fe20008000f00 */
[----:B------:R-:W-:Y:S10]  /*11160*/  ENDCOLLECTIVE ;  /* 0x000000000000791b */ /* 0x000ff40003800000 */
.L_x_438:
[----:B------:R-:W-:Y:S05]  /*11170*/  BSYNC B1 ;  /* 0x0000000000017941 */ /* 0x000fea0003800000 */
.L_x_437:
[----:B------:R-:W-:Y:S05]  /*11180*/  BRA `(.L_x_439) ;  /* 0xffffffec00f87947 */ /* 0x000fea000383ffff */
.L_x_420:
[----:B-1----:R1:W2:Y:S02]  /*11190*/  SYNCS.PHASECHK.TRANS64.TRYWAIT P0, [R13+URZ+0x28], R6 ;  /* 0x000028060d0075a7 */ /* 0x0022a4000800017f */
[----:B--2---:R-:W-:Y:S05]  /*111a0*/  @!P0 NANOSLEEP.SYNCS 0x989680 ;  /* 0x009896800000895d */ /* 0x004fea0003900000 */
[----:B------:R-:W2:Y:S02]  /*111b0*/  @!P0 SYNCS.PHASECHK.TRANS64 P0, [R13+URZ+0x28], R6 ;  /* 0x000028060d0085a7 */ /* 0x000ea4000800007f */
[----:B--2---:R-:W-:Y:S05]  /*111c0*/  @!P0 BRA `(.L_x_420) ;  /* 0xfffffffc00f08947 */ /* 0x004fea000383ffff */
[----:B------:R-:W-:Y:S05]  /*111d0*/  BRA `(.L_x_440) ;  /* 0xfffffff000347947 */ /* 0x000fea000383ffff */
.L_x_428:
[----:B------:R-:W-:Y:S01]  /*111e0*/  BSSY B0, `(.L_x_441) ;  /* 0x0000006000007945 */ /* 0x000fe20003800000 */
[----:B------:R-:W-:-:S07]  /*111f0*/  IMAD.MOV.U32 R15, RZ, RZ, -0x1 ;  /* 0xffffffffff0f7424 */ /* 0x000fce00078e00ff */
[----:B------:R-:W-:Y:S05]  /*11200*/  WARPSYNC.COLLECTIVE R15, `(.L_x_442) ;  /* 0x000000000f0c7348 */ /* 0x000fea0003c00000 */
[----:B------:R-:W-:Y:S02]  /*11210*/  ELECT P6, UR62, PT ;  /* 0x00000000003e782f */ /* 0x000fe400038c0000 */
[----:B------:R-:W-:Y:S01]  /*11220*/  MOV R14, UR62 ;  /* 0x0000003e000e7c02 */ /* 0x000fe20008000f00 */
[----:B------:R-:W-:Y:S10]  /*11230*/  ENDCOLLECTIVE ;  /* 0x000000000000791b */ /* 0x000ff40003800000 */
.L_x_442:
[----:B------:R-:W-:Y:S05]  /*11240*/  BSYNC B0 ;  /* 0x0000000000007941 */ /* 0x000fea0003800000 */
.L_x_441:
[----:B------:R-:W-:Y:S05]  /*11250*/  BRA `(.L_x_443) ;  /* 0xfffffff800a47947 */ /* 0x000fea000383ffff */
.L_x_432:
[----:B0-----:R0:W1:Y:S02]  /*11260*/  SYNCS.PHASECHK.TRANS64.TRYWAIT P0, [R7+URZ], R4 ;  /* 0x00000004070075a7 */ /* 0x001064000800017f */
[----:B-1----:R-:W-:Y:S05]  /*11270*/  @!P0 NANOSLEEP.SYNCS 0x989680 ;  /* 0x009896800000895d */ /* 0x002fea0003900000 */
[----:B------:R-:W1:Y:S02]  /*11280*/  @!P0 SYNCS.PHASECHK.TRANS64 P0, [R7+URZ], R4 ;  /* 0x00000004070085a7 */ /* 0x000e64000800007f */
[----:B-1----:R-:W-:Y:S05]  /*11290*/  @!P0 BRA `(.L_x_432) ;  /* 0xfffffffc00f08947 */ /* 0x002fea000383ffff */
[----:B------:R-:W-:Y:S05]  /*112a0*/  BRA `(.L_x_444) ;  /* 0xfffffff800e87947 */ /* 0x000fea000383ffff */
.L_x_433:
[----:B0-----:R0:W1:Y:S02]  /*112b0*/  SYNCS.PHASECHK.TRANS64.TRYWAIT P0, [R8+URZ], R5 ;  /* 0x00000005080075a7 */ /* 0x001064000800017f */
[----:B-1----:R-:W-:Y:S05]  /*112c0*/  @!P0 NANOSLEEP.SYNCS 0x989680 ;  /* 0x009896800000895d */ /* 0x002fea0003900000 */
[----:B------:R-:W1:Y:S02]  /*112d0*/  @!P0 SYNCS.PHASECHK.TRANS64 P0, [R8+URZ], R5 ;  /* 0x00000005080085a7 */ /* 0x000e64000800007f */
[----:B-1----:R-:W-:Y:S05]  /*112e0*/  @!P0 BRA `(.L_x_433) ;  /* 0xfffffffc00f08947 */ /* 0x002fea000383ffff */
[----:B------:R-:W-:Y:S05]  /*112f0*/  BRA `(.L_x_445) ;  /* 0xfffffff800f87947 */ /* 0x000fea000383ffff */
.L_x_434:
[----:B0-----:R0:W1:Y:S02]  /*11300*/  SYNCS.PHASECHK.TRANS64.TRYWAIT P0, [R9+URZ], R4 ;  /* 0x00000004090075a7 */ /* 0x001064000800017f */
[----:B-1----:R-:W-:Y:S05]  /*11310*/  @!P0 NANOSLEEP.SYNCS 0x989680 ;  /* 0x009896800000895d */ /* 0x002fea0003900000 */
[----:B------:R-:W1:Y:S02]  /*11320*/  @!P0 SYNCS.PHASECHK.TRANS64 P0, [R9+URZ], R4 ;  /* 0x00000004090085a7 */ /* 0x000e64000800007f */
[----:B-1----:R-:W-:Y:S05]  /*11330*/  @!P0 BRA `(.L_x_434) ;  /* 0xfffffffc00f08947 */ /* 0x002fea000383ffff */
[----:B------:R-:W-:Y:S05]  /*11340*/  BRA `(.L_x_446) ;  /* 0xfffffffc00087947 */ /* 0x000fea000383ffff */
.L_x_435:
[----:B0-----:R0:W1:Y:S02]  /*11350*/  SYNCS.PHASECHK.TRANS64.TRYWAIT P0, [R6+URZ], R5 ;  /* 0x00000005060075a7 */ /* 0x001064000800017f */
[----:B-1----:R-:W-:Y:S05]  /*11360*/  @!P0 NANOSLEEP.SYNCS 0x989680 ;  /* 0x009896800000895d */ /* 0x002fea0003900000 */
[----:B------:R-:W1:Y:S02]  /*11370*/  @!P0 SYNCS.PHASECHK.TRANS64 P0, [R6+URZ], R5 ;  /* 0x00000005060085a7 */ /* 0x000e64000800007f */
[----:B-1----:R-:W-:Y:S05]  /*11380*/  @!P0 BRA `(.L_x_435) ;  /* 0xfffffffc00f08947 */ /* 0x002fea000383ffff */
[----:B------:R-:W-:Y:S05]  /*11390*/  BRA `(.L_x_447) ;  /* 0xfffffffc00107947 */ /* 0x000fea000383ffff */
.L_x_448:
[----:B------:R-:W-:-:S00]  /*113a0*/  BRA `(.L_x_448) ;  /* 0xfffffffc00fc7947 */ /* 0x000fc0000383ffff */
[----:B------:R-:W-:-:S00]  /*113b0*/  NOP ;  /* 0x0000000000007918 */ /* 0x000fc00000000000 */
        /* <DEDUP_REMOVED lines=12> */
.L_x_449:


//--------------------- .nv.global.init           --------------------------
	.section	.nv.global.init,"aw",@progbits
.nv.global.init:
	.type		$str$22,@object
	.size		$str$22,($str$23 - $str$22)
$str$22:
        /*0000*/ 	.byte	0x6b, 0x5f, 0x74, 0x69, 0x6c, 0x65, 0x5f, 0x63, 0x6f, 0x75, 0x6e, 0x74, 0x20, 0x3e, 0x3d, 0x20
        /*0010*/ 	.byte	0x31, 0x00
	.type		$str$23,@object
	.size		$str$23,(__unnamed_1 - $str$23)
$str$23:
        /*0012*/ 	.byte	0x2f, 0x74, 0x6d, 0x70, 0x2f, 0x63, 0x75, 0x74, 0x6c, 0x61, 0x73, 0x73, 0x5f, 0x73, 0x77, 0x65
        /*0022*/ 	.byte	0x65, 0x70, 0x5f, 0x73, 0x72, 0x63, 0x2f, 0x69, 0x6e, 0x63, 0x6c, 0x75, 0x64, 0x65, 0x2f, 0x63
        /*0032*/ 	.byte	0x75, 0x74, 0x6c, 0x61, 0x73, 0x73, 0x2f, 0x67, 0x65, 0x6d, 0x6d, 0x2f, 0x63, 0x6f, 0x6c, 0x6c
        /*0042*/ 	.byte	0x65, 0x63, 0x74, 0x69, 0x76, 0x65, 0x2f, 0x73, 0x6d, 0x39, 0x30, 0x5f, 0x6d, 0x6d, 0x61, 0x5f
        /*0052*/ 	.byte	0x74, 0x6d, 0x61, 0x5f, 0x67, 0x6d, 0x6d, 0x61, 0x5f, 0x73, 0x73, 0x5f, 0x77, 0x61, 0x72, 0x70
        /*0062*/ 	.byte	0x73, 0x70, 0x65, 0x63, 0x69, 0x61, 0x6c, 0x69, 0x7a, 0x65, 0x64, 0x2e, 0x68, 0x70, 0x70, 0x00
	.type		__unnamed_1,@object
	.size		__unnamed_1,(.L_0 - __unnamed_1)
__unnamed_1:
        /*0072*/ 	.byte	0x76, 0x6f, 0x69, 0x64, 0x20, 0x63, 0x75, 0x74, 0x6c, 0x61, 0x73, 0x73, 0x3a, 0x3a, 0x67, 0x65
        /* <DEDUP_REMOVED lines=180> */
        /*0bc2*/ 	.byte	0x75, 0x74, 0x65, 0x3a, 0x3a, 0x69, 0x64, 0x65, 0x6e, 0x74, 0x69, 0x74, 0x79, 0x5d, 0x00
.L_0:


//--------------------- .nv.shared._ZN7cutlass13device_kernelINS_4gemm6kernel13GemmUniversalIN4cute5tupleIJiiiiEEENS1_10collective13CollectiveMmaINS1_34MainloopSm90TmaGmmaWarpSpecializedILi5ENS5_IJNS4_1CILi2EEENSA_ILi1EEESC_EEENS1_35KernelTmaWarpSpecializedCooperativeEEENS5_IJNSA_ILi512EEENSA_ILi96EEENSA_ILi32EEEEEENS_10bfloat16_tENS5_IJlSC_lEEESK_SL_NS4_8TiledMMAINS4_8MMA_AtomIJNS4_4SM904GMMA27MMA_64x96x16_F32BF16BF16_SSILNSP_5MajorE0ELSR_0ELNSP_7ScaleInE1ELSS_1EEEEEENS4_6LayoutISD_NS5_IJSC_NSA_ILi0EEESW_EEEEENS5_IJNS4_10UnderscoreESZ_SZ_EEEEENS4_13SM90_TMA_LOADENS4_14ComposedLayoutINS4_7SwizzleILi2ELi4ELi3EEENS4_18smem_ptr_flag_bitsILi16EEENSV_INS5_IJNSA_ILi8EEESI_EEENS5_IJSI_SC_EEEEEEEvNS4_8identityENS4_23SM90_TMA_LOAD_MULTICASTES1C_vS1D_EENS_8epilogue10collective6detail29Sm90TmaWarpSpecializedAdapterINS1H_15DefaultEpilogueISK_SL_SL_NS1G_6thread17LinearCombinationISK_Li1EffLNS1L_9ScaleType4KindE0ELNS_15FloatRoundStyleE2ESK_EENS1_15EpilogueDefaultEEEEEvvEEEEvNT_6ParamsE --------------------------
	.section	.nv.shared._ZN7cutlass13device_kernelINS_4gemm6kernel13GemmUniversalIN4cute5tupleIJiiiiEEENS1_10collective13CollectiveMmaINS1_34MainloopSm90TmaGmmaWarpSpecializedILi5ENS5_IJNS4_1CILi2EEENSA_ILi1EEESC_EEENS1_35KernelTmaWarpSpecializedCooperativeEEENS5_IJNSA_ILi512EEENSA_ILi96EEENSA_ILi32EEEEEENS_10bfloat16_tENS5_IJlSC_lEEESK_SL_NS4_8TiledMMAINS4_8MMA_AtomIJNS4_4SM904GMMA27MMA_64x96x16_F32BF16BF16_SSILNSP_5MajorE0ELSR_0ELNSP_7ScaleInE1ELSS_1EEEEEENS4_6LayoutISD_NS5_IJSC_NSA_ILi0EEESW_EEEEENS5_IJNS4_10UnderscoreESZ_SZ_EEEEENS4_13SM90_TMA_LOADENS4_14ComposedLayoutINS4_7SwizzleILi2ELi4ELi3EEENS4_18smem_ptr_flag_bitsILi16EEENSV_INS5_IJNSA_ILi8EEESI_EEENS5_IJSI_SC_EEEEEEEvNS4_8identityENS4_23SM90_TMA_LOAD_MULTICASTES1C_vS1D_EENS_8epilogue10collective6detail29Sm90TmaWarpSpecializedAdapterINS1H_15DefaultEpilogueISK_SL_SL_NS1G_6thread17LinearCombinationISK_Li1EffLNS1L_9ScaleType4KindE0ELNS_15FloatRoundStyleE2ESK_EENS1_15EpilogueDefaultEEEEEvvEEEEvNT_6ParamsE,"aw",@nobits
	.sectionflags	@""
	.align	16
	.zero		1024


//--------------------- .nv.shared.reserved.0     --------------------------
	.section	.nv.shared.reserved.0,"aw",@nobits
	.weak		__nv_reservedSMEM_offset_0_alias
	.size		__nv_reservedSMEM_offset_0_alias, 0, 0
	.other		__nv_reservedSMEM_offset_0_alias,@"STO_CUDA_RESERVED_SHARED STV_DEFAULT"
__nv_reservedSMEM_offset_0_alias:
	.zero		0


//--------------------- .nv.global                --------------------------
	.section	.nv.global,"aw",@nobits
.nv.global:
	.type		_ZN40_INTERNAL_67f3fcf8_4_k_cu_db21b3fe_152744cute1_E,@object
	.size		_ZN40_INTERNAL_67f3fcf8_4_k_cu_db21b3fe_152744cute1_E,(_ZN40_INTERNAL_67f3fcf8_4_k_cu_db21b3fe_152744cuda3std3__45__cpo6cbeginE - _ZN40_INTERNAL_67f3fcf8_4_k_cu_db21b3fe_152744cute1_E)
_ZN40_INTERNAL_67f3fcf8_4_k_cu_db21b3fe_152744cute1_E:
	.zero		1
	.type		_ZN40_INTERNAL_67f3fcf8_4_k_cu_db21b3fe_152744cuda3std3__45__cpo6cbeginE,@object
	.size		_ZN40_INTERNAL_67f3fcf8_4_k_cu_db21b3fe_152744cuda3std3__45__cpo6cbeginE,(_ZN40_INTERNAL_67f3fcf8_4_k_cu_db21b3fe_152744cuda3std3__48in_placeE - _ZN40_INTERNAL_67f3fcf8_4_k_cu_db21b3fe_152744cuda3std3__45__cpo6cbeginE)
_ZN40_INTERNAL_67f3fcf8_4_k_cu_db21b3fe_152744cuda3std3__45__cpo6cbeginE:
	.zero		1
	.type		_ZN40_INTERNAL_67f3fcf8_4_k_cu_db21b3fe_152744cuda3std3__48in_placeE,@object
	.size		_ZN40_INTERNAL_67f3fcf8_4_k_cu_db21b3fe_152744cuda3std3__48in_placeE,(_ZN40_INTERNAL_67f3fcf8_4_k_cu_db21b3fe_152744cuda3std6ranges3__45__cpo9iter_moveE - _ZN40_INTERNAL_67f3fcf8_4_k_cu_db21b3fe_152744cuda3std3__48in_placeE)
_ZN40_INTERNAL_67f3fcf8_4_k_cu_db21b3fe_152744cuda3std3__48in_placeE:
	.zero		1
	.type		_ZN40_INTERNAL_67f3fcf8_4_k_cu_db21b3fe_152744cuda3std6ranges3__45__cpo9iter_moveE,@object
	.size		_ZN40_INTERNAL_67f3fcf8_4_k_cu_db21b3fe_152744cuda3std6ranges3__45__cpo9iter_moveE,(_ZN40_INTERNAL_67f3fcf8_4_k_cu_db21b3fe_152744cuda3std3__45__cpo5beginE - _ZN40_INTERNAL_67f3fcf8_4_k_cu_db21b3fe_152744cuda3std6ranges3__45__cpo9iter_moveE)
_ZN40_INTERNAL_67f3fcf8_4_k_cu_db21b3fe_152744cuda3std6ranges3__45__cpo9iter_moveE:
	.zero		1
	.type		_ZN40_INTERNAL_67f3fcf8_4_k_cu_db21b3fe_152744cuda3std3__45__cpo5beginE,@object
	.size		_ZN40_INTERNAL_67f3fcf8_4_k_cu_db21b3fe_152744cuda3std3__45__cpo5beginE,(_ZN40_INTERNAL_67f3fcf8_4_k_cu_db21b3fe_152744cuda3std3__442_GLOBAL__N__67f3fcf8_4_k_cu_db21b3fe_152746ignoreE - _ZN40_INTERNAL_67f3fcf8_4_k_cu_db21b3fe_152744cuda3std3__45__cpo5beginE)
_ZN40_INTERNAL_67f3fcf8_4_k_cu_db21b3fe_152744cuda3std3__45__cpo5beginE:
	.zero		1
	.type		_ZN40_INTERNAL_67f3fcf8_4_k_cu_db21b3fe_152744cuda3std3__442_GLOBAL__N__67f3fcf8_4_k_cu_db21b3fe_152746ignoreE,@object
	.size		_ZN40_INTERNAL_67f3fcf8_4_k_cu_db21b3fe_152744cuda3std3__442_GLOBAL__N__67f3fcf8_4_k_cu_db21b3fe_152746ignoreE,(_ZN40_INTERNAL_67f3fcf8_4_k_cu_db21b3fe_152744cute7productE - _ZN40_INTERNAL_67f3fcf8_4_k_cu_db21b3fe_152744cuda3std3__442_GLOBAL__N__67f3fcf8_4_k_cu_db21b3fe_152746ignoreE)
_ZN40_INTERNAL_67f3fcf8_4_k_cu_db21b3fe_152744cuda3std3__442_GLOBAL__N__67f3fcf8_4_k_cu_db21b3fe_152746ignoreE:
	.zero		1
	.type		_ZN40_INTERNAL_67f3fcf8_4_k_cu_db21b3fe_152744cute7productE,@object
	.size		_ZN40_INTERNAL_67f3fcf8_4_k_cu_db21b3fe_152744cute7productE,(_ZN40_INTERNAL_67f3fcf8_4_k_cu_db21b3fe_152744cuda3std3__45__cpo3endE - _ZN40_INTERNAL_67f3fcf8_4_k_cu_db21b3fe_152744cute7productE)
_ZN40_INTERNAL_67f3fcf8_4_k_cu_db21b3fe_152744cute7productE:
	.zero		1
	.type		_ZN40_INTERNAL_67f3fcf8_4_k_cu_db21b3fe_152744cuda3std3__45__cpo3endE,@object
	.size		_ZN40_INTERNAL_67f3fcf8_4_k_cu_db21b3fe_152744cuda3std3__45__cpo3endE,(_ZN40_INTERNAL_67f3fcf8_4_k_cu_db21b3fe_152744cuda3std3__419piecewise_constructE - _ZN40_INTERNAL_67f3fcf8_4_k_cu_db21b3fe_152744cuda3std3__45__cpo3endE)
_ZN40_INTERNAL_67f3fcf8_4_k_cu_db21b3fe_152744cuda3std3__45__cpo3endE:
	.zero		1
	.type		_ZN40_INTERNAL_67f3fcf8_4_k_cu_db21b3fe_152744cuda3std3__419piecewise_constructE,@object
	.size		_ZN40_INTERNAL_67f3fcf8_4_k_cu_db21b3fe_152744cuda3std3__419piecewise_constructE,(_ZN40_INTERNAL_67f3fcf8_4_k_cu_db21b3fe_152744cuda3std3__45__cpo4cendE - _ZN40_INTERNAL_67f3fcf8_4_k_cu_db21b3fe_152744cuda3std3__419piecewise_constructE)
_ZN40_INTERNAL_67f3fcf8_4_k_cu_db21b3fe_152744cuda3std3__419piecewise_constructE:
	.zero		1
	.type		_ZN40_INTERNAL_67f3fcf8_4_k_cu_db21b3fe_152744cuda3std3__45__cpo4cendE,@object
	.size		_ZN40_INTERNAL_67f3fcf8_4_k_cu_db21b3fe_152744cuda3std3__45__cpo4cendE,(_ZN40_INTERNAL_67f3fcf8_4_k_cu_db21b3fe_152744cuda3std6ranges3__45__cpo4swapE - _ZN40_INTERNAL_67f3fcf8_4_k_cu_db21b3fe_152744cuda3std3__45__cpo4cendE)
_ZN40_INTERNAL_67f3fcf8_4_k_cu_db21b3fe_152744cuda3std3__45__cpo4cendE:
	.zero		1
	.type		_ZN40_INTERNAL_67f3fcf8_4_k_cu_db21b3fe_152744cuda3std6ranges3__45__cpo4swapE,@object
	.size		_ZN40_INTERNAL_67f3fcf8_4_k_cu_db21b3fe_152744cuda3std6ranges3__45__cpo4swapE,(.L_8 - _ZN40_INTERNAL_67f3fcf8_4_k_cu_db21b3fe_152744cuda3std6ranges3__45__cpo4swapE)
_ZN40_INTERNAL_67f3fcf8_4_k_cu_db21b3fe_152744cuda3std6ranges3__45__cpo4swapE:
	.zero		1
.L_8:


//--------------------- .nv.constant0._ZN7cutlass13device_kernelINS_4gemm6kernel13GemmUniversalIN4cute5tupleIJiiiiEEENS1_10collective13CollectiveMmaINS1_34MainloopSm90TmaGmmaWarpSpecializedILi5ENS5_IJNS4_1CILi2EEENSA_ILi1EEESC_EEENS1_35KernelTmaWarpSpecializedCooperativeEEENS5_IJNSA_ILi512EEENSA_ILi96EEENSA_ILi32EEEEEENS_10bfloat16_tENS5_IJlSC_lEEESK_SL_NS4_8TiledMMAINS4_8MMA_AtomIJNS4_4SM904GMMA27MMA_64x96x16_F32BF16BF16_SSILNSP_5MajorE0ELSR_0ELNSP_7ScaleInE1ELSS_1EEEEEENS4_6LayoutISD_NS5_IJSC_NSA_ILi0EEESW_EEEEENS5_IJNS4_10UnderscoreESZ_SZ_EEEEENS4_13SM90_TMA_LOADENS4_14ComposedLayoutINS4_7SwizzleILi2ELi4ELi3EEENS4_18smem_ptr_flag_bitsILi16EEENSV_INS5_IJNSA_ILi8EEESI_EEENS5_IJSI_SC_EEEEEEEvNS4_8identityENS4_23SM90_TMA_LOAD_MULTICASTES1C_vS1D_EENS_8epilogue10collective6detail29Sm90TmaWarpSpecializedAdapterINS1H_15DefaultEpilogueISK_SL_SL_NS1G_6thread17LinearCombinationISK_Li1EffLNS1L_9ScaleType4KindE0ELNS_15FloatRoundStyleE2ESK_EENS1_15EpilogueDefaultEEEEEvvEEEEvNT_6ParamsE --------------------------
	.section	.nv.constant0._ZN7cutlass13device_kernelINS_4gemm6kernel13GemmUniversalIN4cute5tupleIJiiiiEEENS1_10collective13CollectiveMmaINS1_34MainloopSm90TmaGmmaWarpSpecializedILi5ENS5_IJNS4_1CILi2EEENSA_ILi1EEESC_EEENS1_35KernelTmaWarpSpecializedCooperativeEEENS5_IJNSA_ILi512EEENSA_ILi96EEENSA_ILi32EEEEEENS_10bfloat16_tENS5_IJlSC_lEEESK_SL_NS4_8TiledMMAINS4_8MMA_AtomIJNS4_4SM904GMMA27MMA_64x96x16_F32BF16BF16_SSILNSP_5MajorE0ELSR_0ELNSP_7ScaleInE1ELSS_1EEEEEENS4_6LayoutISD_NS5_IJSC_NSA_ILi0EEESW_EEEEENS5_IJNS4_10UnderscoreESZ_SZ_EEEEENS4_13SM90_TMA_LOADENS4_14ComposedLayoutINS4_7SwizzleILi2ELi4ELi3EEENS4_18smem_ptr_flag_bitsILi16EEENSV_INS5_IJNSA_ILi8EEESI_EEENS5_IJSI_SC_EEEEEEEvNS4_8identityENS4_23SM90_TMA_LOAD_MULTICASTES1C_vS1D_EENS_8epilogue10collective6detail29Sm90TmaWarpSpecializedAdapterINS1H_15DefaultEpilogueISK_SL_SL_NS1G_6thread17LinearCombinationISK_Li1EffLNS1L_9ScaleType4KindE0ELNS_15FloatRoundStyleE2ESK_EENS1_15EpilogueDefaultEEEEEvvEEEEvNT_6ParamsE,"a",@progbits
	.sectionflags	@""
	.align	4
.nv.constant0._ZN7cutlass13device_kernelINS_4gemm6kernel13GemmUniversalIN4cute5tupleIJiiiiEEENS1_10collective13CollectiveMmaINS1_34MainloopSm90TmaGmmaWarpSpecializedILi5ENS5_IJNS4_1CILi2EEENSA_ILi1EEESC_EEENS1_35KernelTmaWarpSpecializedCooperativeEEENS5_IJNSA_ILi512EEENSA_ILi96EEENSA_ILi32EEEEEENS_10bfloat16_tENS5_IJlSC_lEEESK_SL_NS4_8TiledMMAINS4_8MMA_AtomIJNS4_4SM904GMMA27MMA_64x96x16_F32BF16BF16_SSILNSP_5MajorE0ELSR_0ELNSP_7ScaleInE1ELSS_1EEEEEENS4_6LayoutISD_NS5_IJSC_NSA_ILi0EEESW_EEEEENS5_IJNS4_10UnderscoreESZ_SZ_EEEEENS4_13SM90_TMA_LOADENS4_14ComposedLayoutINS4_7SwizzleILi2ELi4ELi3EEENS4_18smem_ptr_flag_bitsILi16EEENSV_INS5_IJNSA_ILi8EEESI_EEENS5_IJSI_SC_EEEEEEEvNS4_8identityENS4_23SM90_TMA_LOAD_MULTICASTES1C_vS1D_EENS_8epilogue10collective6detail29Sm90TmaWarpSpecializedAdapterINS1H_15DefaultEpilogueISK_SL_SL_NS1G_6thread17LinearCombinationISK_Li1EffLNS1L_9ScaleType4KindE0ELNS_15FloatRoundStyleE2ESK_EENS1_15EpilogueDefaultEEEEEvvEEEEvNT_6ParamsE:
	.zero		1664


//--------------------- SYMBOLS --------------------------

	.type		.nv.reservedSmem.offset0,@object
	.size		.nv.reservedSmem.offset0,0x4
	.type		__assertfail,@function
